def attn_fwd(
    Q,
    K,
    V,
    Out,
    Lse,
    sm_scale,
    stride_qz,
    stride_qh,
    stride_qm,
    stride_qk,
    stride_kz,
    stride_kh,
    stride_kn,
    stride_kk,
    stride_vz,
    stride_vh,
    stride_vn,
    stride_vk,
    stride_oz,
    stride_oh,
    stride_om,
    stride_ok,
    seqlen_q,
    seqlen_k,
    BLOCK_M: tl.constexpr,
    BLOCK_N: tl.constexpr,
    HEAD_DIM: tl.constexpr,
    CAUSAL: tl.constexpr,
):
    start_m = tl.program_id(0)
    off_hz = tl.program_id(1)
    q_off = off_hz * stride_qh
    k_off = off_hz * stride_kh
    v_off = off_hz * stride_vh
    offs_m = start_m * BLOCK_M + tl.arange(0, BLOCK_M)
    offs_d = tl.arange(0, HEAD_DIM)
    offs_n = tl.arange(0, BLOCK_N)
    q_ptrs = Q + q_off + offs_m[:, None] * stride_qm + offs_d[None, :] * stride_qk
    k_ptrs = K + k_off + offs_d[:, None] * stride_kk + offs_n[None, :] * stride_kn
    v_ptrs = V + v_off + offs_n[:, None] * stride_vn + offs_d[None, :] * stride_vk
    m_i = tl.full([BLOCK_M], float("-inf"), dtype=tl.float32)
    l_i = tl.zeros([BLOCK_M], dtype=tl.float32) + 1.0
    acc = tl.zeros([BLOCK_M, HEAD_DIM], dtype=tl.float32)
    q = tl.load(q_ptrs)
    acc, l_i, m_i = _attn_fwd_inner(
        acc,
        l_i,
        m_i,
        q,
        k_ptrs,
        v_ptrs,
        sm_scale,
        stride_kn,
        stride_vn,
        start_m,
        seqlen_k,
        BLOCK_M,
        BLOCK_N,
        HEAD_DIM,
        CAUSAL,
    )
    acc = acc / l_i[:, None]
    lse = m_i + tl.math.log2(l_i) / 1.4426950408889634
    o_ptrs = (
        Out
        + off_hz * stride_oh
        + offs_m[:, None] * stride_om
        + offs_d[None, :] * stride_ok
    )
    tl.store(o_ptrs, acc.to(Out.dtype.element_ty))
    tl.store(Lse + off_hz * seqlen_q + offs_m, lse)

# config = {"BLOCK_M": 256, "BLOCK_N": 64, "HEAD_DIM": 32, "arch": "sm_80", "causal": true, "dtype": "fp16", "num_stages": 4, "num_warps": 8}
# arch = sm_80


// ===== COMPILED SASS (sm_80) =====

	.target	sm_80

	.elftype	@"ET_EXEC"


//--------------------- .note.nv.tkinfo           --------------------------
	.section	.note.nv.tkinfo,"",@"SHT_NOTE"
	.sectionflags	@"SHF_NOTE_NV_TKINFO"
	.tkinfo
        /*0018*/ 	.word	0x00000002
        /*0030*/ 	.string	""
        /*0030*/ 	.string	"ptxas"
        /*0030*/ 	.string	"Cuda compilation tools, release 13.0, V13.0.88"
        /*0030*/ 	.string	"Build cuda_13.0.r13.0/compiler.36424714_0"
        /*0030*/ 	.string	"-v  -suppress-debug-info  -lineinfo  -arch sm_80 "



//--------------------- .note.nv.cuinfo           --------------------------
	.section	.note.nv.cuinfo,"",@"SHT_NOTE"
	.sectionflags	@"SHF_NOTE_NV_CUINFO"
        /*0018*/ 	.short	0x0002
        /*001a*/ 	.short	0x0050
        /*001c*/ 	.short	0x0082
	.zero		2


//--------------------- .nv.info                  --------------------------
	.section	.nv.info,"",@"SHT_CUDA_INFO"
	.align	4


	//----- nvinfo : EIATTR_REGCOUNT
	.align		4
        /*0000*/ 	.byte	0x04, 0x2f
        /*0002*/ 	.short	(.L_2 - .L_1)
	.align		4
.L_1:
        /*0004*/ 	.word	index@(attn_fwd)
        /*0008*/ 	.word	0x000000dd


	//----- nvinfo : EIATTR_FRAME_SIZE
	.align		4
.L_2:
        /*000c*/ 	.byte	0x04, 0x11
        /*000e*/ 	.short	(.L_4 - .L_3)
	.align		4
.L_3:
        /*0010*/ 	.word	index@(attn_fwd)
        /*0014*/ 	.word	0x00000000


	//----- nvinfo : EIATTR_MIN_STACK_SIZE
	.align		4
.L_4:
        /*0018*/ 	.byte	0x04, 0x12
        /*001a*/ 	.short	(.L_6 - .L_5)
	.align		4
.L_5:
        /*001c*/ 	.word	index@(attn_fwd)
        /*0020*/ 	.word	0x00000000
.L_6:


//--------------------- .nv.info.attn_fwd         --------------------------
	.section	.nv.info.attn_fwd,"",@"SHT_CUDA_INFO"
	.sectionflags	@""
	.align	4


	//----- nvinfo : EIATTR_CUDA_API_VERSION
	.align		4
        /*0000*/ 	.byte	0x04, 0x37
        /*0002*/ 	.short	(.L_8 - .L_7)
.L_7:
        /*0004*/ 	.word	0x00000082


	//----- nvinfo : EIATTR_SW2861232_WAR
	.align		4
.L_8:
        /*0008*/ 	.byte	0x01, 0x35
	.zero		2


	//----- nvinfo : EIATTR_PARAM_CBANK
	.align		4
        /*000c*/ 	.byte	0x04, 0x0a
        /*000e*/ 	.short	(.L_10 - .L_9)
	.align		4
.L_9:
        /*0010*/ 	.word	index@(.nv.constant0.attn_fwd)
        /*0014*/ 	.short	0x0160
        /*0016*/ 	.short	0x0088


	//----- nvinfo : EIATTR_CBANK_PARAM_SIZE
	.align		4
.L_10:
        /*0018*/ 	.byte	0x03, 0x19
        /*001a*/ 	.short	0x0088


	//----- nvinfo : EIATTR_KPARAM_INFO
	.align		4
        /*001c*/ 	.byte	0x04, 0x17
        /*001e*/ 	.short	(.L_12 - .L_11)
.L_11:
        /*0020*/ 	.word	0x00000000
        /*0024*/ 	.short	0x0019
        /*0026*/ 	.short	0x0080
        /*0028*/ 	.byte	0x00, 0xf4, 0x21, 0x00


	//----- nvinfo : EIATTR_KPARAM_INFO
	.align		4
.L_12:
        /*002c*/ 	.byte	0x04, 0x17
        /*002e*/ 	.short	(.L_14 - .L_13)
.L_13:
        /*0030*/ 	.word	0x00000000
        /*0034*/ 	.short	0x0018
        /*0036*/ 	.short	0x0078
        /*0038*/ 	.byte	0x00, 0xf4, 0x21, 0x00


	//----- nvinfo : EIATTR_KPARAM_INFO
	.align		4
.L_14:
        /*003c*/ 	.byte	0x04, 0x17
        /*003e*/ 	.short	(.L_16 - .L_15)
.L_15:
        /*0040*/ 	.word	0x00000000
        /*0044*/ 	.short	0x0017
        /*0046*/ 	.short	0x0070
        /*0048*/ 	.byte	0x00, 0xf0, 0x11, 0x00


	//----- nvinfo : EIATTR_KPARAM_INFO
	.align		4
.L_16:
        /*004c*/ 	.byte	0x04, 0x17
        /*004e*/ 	.short	(.L_18 - .L_17)
.L_17:
        /*0050*/ 	.word	0x00000000
        /*0054*/ 	.short	0x0016
        /*0056*/ 	.short	0x006c
        /*0058*/ 	.byte	0x00, 0xf0, 0x11, 0x00


	//----- nvinfo : EIATTR_KPARAM_INFO
	.align		4
.L_18:
        /*005c*/ 	.byte	0x04, 0x17
        /*005e*/ 	.short	(.L_20 - .L_19)
.L_19:
        /*0060*/ 	.word	0x00000000
        /*0064*/ 	.short	0x0015
        /*0066*/ 	.short	0x0068
        /*0068*/ 	.byte	0x00, 0xf0, 0x11, 0x00


	//----- nvinfo : EIATTR_KPARAM_INFO
	.align		4
.L_20:
        /*006c*/ 	.byte	0x04, 0x17
        /*006e*/ 	.short	(.L_22 - .L_21)
.L_21:
        /*0070*/ 	.word	0x00000000
        /*0074*/ 	.short	0x0014
        /*0076*/ 	.short	0x0064
        /*0078*/ 	.byte	0x00, 0xf0, 0x11, 0x00


	//----- nvinfo : EIATTR_KPARAM_INFO
	.align		4
.L_22:
        /*007c*/ 	.byte	0x04, 0x17
        /*007e*/ 	.short	(.L_24 - .L_23)
.L_23:
        /*0080*/ 	.word	0x00000000
        /*0084*/ 	.short	0x0013
        /*0086*/ 	.short	0x0060
        /*0088*/ 	.byte	0x00, 0xf0, 0x11, 0x00


	//----- nvinfo : EIATTR_KPARAM_INFO
	.align		4
.L_24:
        /*008c*/ 	.byte	0x04, 0x17
        /*008e*/ 	.short	(.L_26 - .L_25)
.L_25:
        /*0090*/ 	.word	0x00000000
        /*0094*/ 	.short	0x0012
        /*0096*/ 	.short	0x005c
        /*0098*/ 	.byte	0x00, 0xf0, 0x11, 0x00


	//----- nvinfo : EIATTR_KPARAM_INFO
	.align		4
.L_26:
        /*009c*/ 	.byte	0x04, 0x17
        /*009e*/ 	.short	(.L_28 - .L_27)
.L_27:
        /*00a0*/ 	.word	0x00000000
        /*00a4*/ 	.short	0x0011
        /*00a6*/ 	.short	0x0058
        /*00a8*/ 	.byte	0x00, 0xf0, 0x11, 0x00


	//----- nvinfo : EIATTR_KPARAM_INFO
	.align		4
.L_28:
        /*00ac*/ 	.byte	0x04, 0x17
        /*00ae*/ 	.short	(.L_30 - .L_29)
.L_29:
        /*00b0*/ 	.word	0x00000000
        /*00b4*/ 	.short	0x0010
        /*00b6*/ 	.short	0x0054
        /*00b8*/ 	.byte	0x00, 0xf0, 0x11, 0x00


	//----- nvinfo : EIATTR_KPARAM_INFO
	.align		4
.L_30:
        /*00bc*/ 	.byte	0x04, 0x17
        /*00be*/ 	.short	(.L_32 - .L_31)
.L_31:
        /*00c0*/ 	.word	0x00000000
        /*00c4*/ 	.short	0x000f
        /*00c6*/ 	.short	0x0050
        /*00c8*/ 	.byte	0x00, 0xf0, 0x11, 0x00


	//----- nvinfo : EIATTR_KPARAM_INFO
	.align		4
.L_32:
        /*00cc*/ 	.byte	0x04, 0x17
        /*00ce*/ 	.short	(.L_34 - .L_33)
.L_33:
        /*00d0*/ 	.word	0x00000000
        /*00d4*/ 	.short	0x000e
        /*00d6*/ 	.short	0x004c
        /*00d8*/ 	.byte	0x00, 0xf0, 0x11, 0x00


	//----- nvinfo : EIATTR_KPARAM_INFO
	.align		4
.L_34:
        /*00dc*/ 	.byte	0x04, 0x17
        /*00de*/ 	.short	(.L_36 - .L_35)
.L_35:
        /*00e0*/ 	.word	0x00000000
        /*00e4*/ 	.short	0x000d
        /*00e6*/ 	.short	0x0048
        /*00e8*/ 	.byte	0x00, 0xf0, 0x11, 0x00


	//----- nvinfo : EIATTR_KPARAM_INFO
	.align		4
.L_36:
        /*00ec*/ 	.byte	0x04, 0x17
        /*00ee*/ 	.short	(.L_38 - .L_37)
.L_37:
        /*00f0*/ 	.word	0x00000000
        /*00f4*/ 	.short	0x000c
        /*00f6*/ 	.short	0x0044
        /*00f8*/ 	.byte	0x00, 0xf0, 0x11, 0x00


	//----- nvinfo : EIATTR_KPARAM_INFO
	.align		4
.L_38:
        /*00fc*/ 	.byte	0x04, 0x17
        /*00fe*/ 	.short	(.L_40 - .L_39)
.L_39:
        /*0100*/ 	.word	0x00000000
        /*0104*/ 	.short	0x000b
        /*0106*/ 	.short	0x0040
        /*0108*/ 	.byte	0x00, 0xf0, 0x11, 0x00


	//----- nvinfo : EIATTR_KPARAM_INFO
	.align		4
.L_40:
        /*010c*/ 	.byte	0x04, 0x17
        /*010e*/ 	.short	(.L_42 - .L_41)
.L_41:
        /*0110*/ 	.word	0x00000000
        /*0114*/ 	.short	0x000a
        /*0116*/ 	.short	0x003c
        /*0118*/ 	.byte	0x00, 0xf0, 0x11, 0x00


	//----- nvinfo : EIATTR_KPARAM_INFO
	.align		4
.L_42:
        /*011c*/ 	.byte	0x04, 0x17
        /*011e*/ 	.short	(.L_44 - .L_43)
.L_43:
        /*0120*/ 	.word	0x00000000
        /*0124*/ 	.short	0x0009
        /*0126*/ 	.short	0x0038
        /*0128*/ 	.byte	0x00, 0xf0, 0x11, 0x00


	//----- nvinfo : EIATTR_KPARAM_INFO
	.align		4
.L_44:
        /*012c*/ 	.byte	0x04, 0x17
        /*012e*/ 	.short	(.L_46 - .L_45)
.L_45:
        /*0130*/ 	.word	0x00000000
        /*0134*/ 	.short	0x0008
        /*0136*/ 	.short	0x0034
        /*0138*/ 	.byte	0x00, 0xf0, 0x11, 0x00


	//----- nvinfo : EIATTR_KPARAM_INFO
	.align		4
.L_46:
        /*013c*/ 	.byte	0x04, 0x17
        /*013e*/ 	.short	(.L_48 - .L_47)
.L_47:
        /*0140*/ 	.word	0x00000000
        /*0144*/ 	.short	0x0007
        /*0146*/ 	.short	0x0030
        /*0148*/ 	.byte	0x00, 0xf0, 0x11, 0x00


	//----- nvinfo : EIATTR_KPARAM_INFO
	.align		4
.L_48:
        /*014c*/ 	.byte	0x04, 0x17
        /*014e*/ 	.short	(.L_50 - .L_49)
.L_49:
        /*0150*/ 	.word	0x00000000
        /*0154*/ 	.short	0x0006
        /*0156*/ 	.short	0x002c
        /*0158*/ 	.byte	0x00, 0xf0, 0x11, 0x00


	//----- nvinfo : EIATTR_KPARAM_INFO
	.align		4
.L_50:
        /*015c*/ 	.byte	0x04, 0x17
        /*015e*/ 	.short	(.L_52 - .L_51)
.L_51:
        /*0160*/ 	.word	0x00000000
        /*0164*/ 	.short	0x0005
        /*0166*/ 	.short	0x0028
        /*0168*/ 	.byte	0x00, 0xf0, 0x11, 0x00


	//----- nvinfo : EIATTR_KPARAM_INFO
	.align		4
.L_52:
        /*016c*/ 	.byte	0x04, 0x17
        /*016e*/ 	.short	(.L_54 - .L_53)
.L_53:
        /*0170*/ 	.word	0x00000000
        /*0174*/ 	.short	0x0004
        /*0176*/ 	.short	0x0020
        /*0178*/ 	.byte	0x00, 0xf4, 0x21, 0x00


	//----- nvinfo : EIATTR_KPARAM_INFO
	.align		4
.L_54:
        /*017c*/ 	.byte	0x04, 0x17
        /*017e*/ 	.short	(.L_56 - .L_55)
.L_55:
        /*0180*/ 	.word	0x00000000
        /*0184*/ 	.short	0x0003
        /*0186*/ 	.short	0x0018
        /*0188*/ 	.byte	0x00, 0xf4, 0x21, 0x00


	//----- nvinfo : EIATTR_KPARAM_INFO
	.align		4
.L_56:
        /*018c*/ 	.byte	0x04, 0x17
        /*018e*/ 	.short	(.L_58 - .L_57)
.L_57:
        /*0190*/ 	.word	0x00000000
        /*0194*/ 	.short	0x0002
        /*0196*/ 	.short	0x0010
        /*0198*/ 	.byte	0x00, 0xf4, 0x21, 0x00


	//----- nvinfo : EIATTR_KPARAM_INFO
	.align		4
.L_58:
        /*019c*/ 	.byte	0x04, 0x17
        /*019e*/ 	.short	(.L_60 - .L_59)
.L_59:
        /*01a0*/ 	.word	0x00000000
        /*01a4*/ 	.short	0x0001
        /*01a6*/ 	.short	0x0008
        /*01a8*/ 	.byte	0x00, 0xf4, 0x21, 0x00


	//----- nvinfo : EIATTR_KPARAM_INFO
	.align		4
.L_60:
        /*01ac*/ 	.byte	0x04, 0x17
        /*01ae*/ 	.short	(.L_62 - .L_61)
.L_61:
        /*01b0*/ 	.word	0x00000000
        /*01b4*/ 	.short	0x0000
        /*01b6*/ 	.short	0x0000
        /*01b8*/ 	.byte	0x00, 0xf4, 0x21, 0x00


	//----- nvinfo : EIATTR_MAXREG_COUNT
	.align		4
.L_62:
        /*01bc*/ 	.byte	0x03, 0x1b
        /*01be*/ 	.short	0x00ff


	//----- nvinfo : EIATTR_NUM_BARRIERS
	.align		4
        /*01c0*/ 	.byte	0x02, 0x4c
        /*01c2*/ 	.byte	0x01
	.zero		1


	//----- nvinfo : EIATTR_MERCURY_ISA_VERSION
	.align		4
        /*01c4*/ 	.byte	0x03, 0x5f
        /*01c6*/ 	.short	0x0000


	//----- nvinfo : EIATTR_COOP_GROUP_MASK_REGIDS
	.align		4
        /*01c8*/ 	.byte	0x04, 0x29
        /*01ca*/ 	.short	(.L_64 - .L_63)


	//   ....[0]....
.L_63:
        /*01cc*/ 	.word	0xffffffff


	//   ....[1]....
        /*01d0*/ 	.word	0xffffffff


	//   ....[2]....
        /*01d4*/ 	.word	0xffffffff


	//   ....[3]....
        /*01d8*/ 	.word	0xffffffff


	//   ....[4]....
        /*01dc*/ 	.word	0xffffffff


	//   ....[5]....
        /*01e0*/ 	.word	0xffffffff


	//   ....[6]....
        /*01e4*/ 	.word	0xffffffff


	//   ....[7]....
        /*01e8*/ 	.word	0xffffffff


	//   ....[8]....
        /*01ec*/ 	.word	0xffffffff


	//   ....[9]....
        /*01f0*/ 	.word	0xffffffff


	//   ....[10]....
        /*01f4*/ 	.word	0xffffffff


	//   ....[11]....
        /*01f8*/ 	.word	0xffffffff


	//   ....[12]....
        /*01fc*/ 	.word	0xffffffff


	//   ....[13]....
        /*0200*/ 	.word	0xffffffff


	//   ....[14]....
        /*0204*/ 	.word	0xffffffff


	//   ....[15]....
        /*0208*/ 	.word	0xffffffff


	//----- nvinfo : EIATTR_COOP_GROUP_INSTR_OFFSETS
	.align		4
.L_64:
        /*020c*/ 	.byte	0x04, 0x28
        /*020e*/ 	.short	(.L_66 - .L_65)


	//   ....[0]....
.L_65:
        /*0210*/ 	.word	0x000025c0


	//   ....[1]....
        /*0214*/ 	.word	0x00002680


	//   ....[2]....
        /*0218*/ 	.word	0x00002c20


	//   ....[3]....
        /*021c*/ 	.word	0x00002d90


	//   ....[4]....
        /*0220*/ 	.word	0x00003180


	//   ....[5]....
        /*0224*/ 	.word	0x000033b0


	//   ....[6]....
        /*0228*/ 	.word	0x000033d0


	//   ....[7]....
        /*022c*/ 	.word	0x00003420


	//   ....[8]....
        /*0230*/ 	.word	0x000048d0


	//   ....[9]....
        /*0234*/ 	.word	0x000048f0


	//   ....[10]....
        /*0238*/ 	.word	0x00004900


	//   ....[11]....
        /*023c*/ 	.word	0x00004910


	//   ....[12]....
        /*0240*/ 	.word	0x000049c0


	//   ....[13]....
        /*0244*/ 	.word	0x000049f0


	//   ....[14]....
        /*0248*/ 	.word	0x00004a00


	//   ....[15]....
        /*024c*/ 	.word	0x00004a20


	//----- nvinfo : EIATTR_EXIT_INSTR_OFFSETS
	.align		4
.L_66:
        /*0250*/ 	.byte	0x04, 0x1c
        /*0252*/ 	.short	(.L_68 - .L_67)


	//   ....[0]....
.L_67:
        /*0254*/ 	.word	0x000068f0


	//----- nvinfo : EIATTR_REQNTID
	.align		4
.L_68:
        /*0258*/ 	.byte	0x04, 0x10
        /*025a*/ 	.short	(.L_70 - .L_69)
.L_69:
        /*025c*/ 	.word	0x00000100
        /*0260*/ 	.word	0x00000001
        /*0264*/ 	.word	0x00000001
.L_70:


//--------------------- .nv.callgraph             --------------------------
	.section	.nv.callgraph,"",@"SHT_CUDA_CALLGRAPH"
	.align	4
	.sectionentsize	8
	.align		4
        /*0000*/ 	.word	0x00000000
	.align		4
        /*0004*/ 	.word	0xffffffff
	.align		4
        /*0008*/ 	.word	0x00000000
	.align		4
        /*000c*/ 	.word	0xfffffffe
	.align		4
        /*0010*/ 	.word	0x00000000
	.align		4
        /*0014*/ 	.word	0xfffffffd
	.align		4
        /*0018*/ 	.word	0x00000000
	.align		4
        /*001c*/ 	.word	0xfffffffc


//--------------------- .nv.rel.action            --------------------------
	.section	.nv.rel.action,"",@"SHT_CUDA_RELOCINFO"
	.align	8
	.sectionentsize	8
        /*0000*/ 	.byte	0x73, 0x00, 0x00, 0x00, 0x00, 0x00, 0x00, 0x00, 0x00, 0x00, 0x00, 0x11, 0x25, 0x00, 0x05, 0x36


//--------------------- .nv.constant4             --------------------------
	.section	.nv.constant4,"a",@progbits
	.align	8
	.align		8
.nv.constant4:
        /*0000*/ 	.dword	_$_str


//--------------------- .nv.constant0.attn_fwd    --------------------------
	.section	.nv.constant0.attn_fwd,"a",@progbits
	.sectionflags	@""
	.align	4
.nv.constant0.attn_fwd:
	.zero		488


//--------------------- .text.attn_fwd            --------------------------
	.section	.text.attn_fwd,"ax",@progbits
	.sectioninfo	@"SHI_REGISTERS=221"
	.align	128
        .global         attn_fwd
        .type           attn_fwd,@function
        .size           attn_fwd,(.L_x_3 - attn_fwd)
        .other          attn_fwd,@"STO_CUDA_ENTRY STV_DEFAULT"
attn_fwd:
.text.attn_fwd:
[----:B------:R-:W-:Y:S02]  /*0000*/  MOV R1, c[0x0][0x28] ;  /* 0x00000a0000017a02 */ /* 0x000fe40000000f00 */
[----:B------:R-:W0:Y:S01]  /*0010*/  S2R R69, SR_CTAID.X ;  /* 0x0000000000457919 */ /* 0x000e220000002500 */
[----:B------:R-:W-:Y:S01]  /*0020*/  IMAD.MOV.U32 R71, RZ, RZ, c[0x0][0x198] ;  /* 0x00006600ff477624 */ /* 0x000fe200078e00ff */
[----:B------:R-:W-:Y:S02]  /*0030*/  ULDC.64 UR6, c[0x0][0x118] ;  /* 0x0000460000067ab9 */ /* 0x000fe40000000a00 */
[----:B------:R-:W0:Y:S01]  /*0040*/  S2R R0, SR_TID.X ;  /* 0x0000000000007919 */ /* 0x000e220000002100 */
[C---:B------:R-:W-:Y:S01]  /*0050*/  IMAD R29, R71.reuse, 0xc, RZ ;  /* 0x0000000c471d7824 */ /* 0x040fe200078e02ff */
[C---:B------:R-:W-:Y:S01]  /*0060*/  SHF.L.U32 R9, R71.reuse, 0x1, RZ ;  /* 0x0000000147097819 */ /* 0x040fe200000006ff */
[C---:B------:R-:W-:Y:S01]  /*0070*/  IMAD R17, R71.reuse, 0x22, RZ ;  /* 0x0000002247117824 */ /* 0x040fe200078e02ff */
[----:B------:R-:W1:Y:S01]  /*0080*/  S2R R2, SR_CTAID.Y ;  /* 0x0000000000027919 */ /* 0x000e620000002600 */
[C---:B------:R-:W-:Y:S01]  /*0090*/  IMAD R11, R71.reuse, 0x3, RZ ;  /* 0x00000003470b7824 */ /* 0x040fe200078e02ff */
[C---:B------:R-:W-:Y:S01]  /*00a0*/  SHF.L.U32 R21, R71.reuse, 0x3, RZ ;  /* 0x0000000347157819 */ /* 0x040fe200000006ff */
[----:B------:R-:W-:-:S02]  /*00b0*/  IMAD R53, R71, 0x18, RZ ;  /* 0x0000001847357824 */ /* 0x000fc400078e02ff */
[C---:B------:R-:W-:Y:S02]  /*00c0*/  IMAD.SHL.U32 R37, R71.reuse, 0x10, RZ ;  /* 0x0000001047257824 */ /* 0x040fe400078e00ff */
[C---:B------:R-:W-:Y:S02]  /*00d0*/  IMAD R85, R71.reuse, 0x30, RZ ;  /* 0x0000003047557824 */ /* 0x040fe400078e02ff */
[C---:B------:R-:W-:Y:S02]  /*00e0*/  IMAD R25, R71.reuse, 0xa, RZ ;  /* 0x0000000a47197824 */ /* 0x040fe400078e02ff */
[C---:B------:R-:W-:Y:S02]  /*00f0*/  IMAD R33, R71.reuse, 0xe, RZ ;  /* 0x0000000e47217824 */ /* 0x040fe400078e02ff */
[C---:B------:R-:W-:Y:S02]  /*0100*/  IMAD.SHL.U32 R13, R71.reuse, 0x4, RZ ;  /* 0x00000004470d7824 */ /* 0x040fe400078e00ff */
[----:B------:R-:W-:-:S02]  /*0110*/  IMAD R15, R71, 0x5, RZ ;  /* 0x00000005470f7824 */ /* 0x000fc400078e02ff */
[C---:B------:R-:W-:Y:S02]  /*0120*/  IMAD R19, R71.reuse, 0x7, RZ ;  /* 0x0000000747137824 */ /* 0x040fe400078e02ff */
[C---:B------:R-:W-:Y:S01]  /*0130*/  IMAD R41, R71.reuse, 0x12, RZ ;  /* 0x0000001247297824 */ /* 0x040fe200078e02ff */
[----:B0-----:R-:W-:Y:S01]  /*0140*/  PRMT R3, R0, 0x6540, R69 ;  /* 0x0000654000037816 */ /* 0x001fe20000000045 */
[C---:B------:R-:W-:Y:S02]  /*0150*/  IMAD R45, R71.reuse, 0x14, RZ ;  /* 0x00000014472d7824 */ /* 0x040fe400078e02ff */
[----:B------:R-:W-:Y:S02]  /*0160*/  IMAD R49, R71, 0x16, RZ ;  /* 0x0000001647317824 */ /* 0x000fe400078e02ff */
[----:B-1----:R-:W-:Y:S02]  /*0170*/  IMAD R4, R2, c[0x0][0x190], RZ ;  /* 0x0000640002047a24 */ /* 0x002fe400078e02ff */
[----:B------:R-:W-:-:S02]  /*0180*/  IMAD R7, R3, c[0x0][0x194], RZ ;  /* 0x0000650003077a24 */ /* 0x000fc400078e02ff */
[C---:B------:R-:W-:Y:S02]  /*0190*/  IMAD.SHL.U32 R5, R4.reuse, 0x2, RZ ;  /* 0x0000000204057824 */ /* 0x040fe400078e00ff */
[----:B------:R-:W-:Y:S01]  /*01a0*/  IMAD.HI R6, R4, 0x2, RZ ;  /* 0x0000000204067827 */ /* 0x000fe200078e02ff */
[----:B------:R-:W-:-:S03]  /*01b0*/  SHF.L.U32 R8, R7, 0x1, RZ ;  /* 0x0000000107087819 */ /* 0x000fc600000006ff */
[----:B------:R-:W-:Y:S01]  /*01c0*/  IMAD.HI R7, R7, 0x2, RZ ;  /* 0x0000000207077827 */ /* 0x000fe200078e02ff */
[----:B------:R-:W-:-:S03]  /*01d0*/  IADD3 R4, P0, P1, R8, c[0x0][0x160], R5 ;  /* 0x0000580008047a10 */ /* 0x000fc6000791e005 */
[----:B------:R-:W-:Y:S01]  /*01e0*/  IMAD R23, R71, 0x9, RZ ;  /* 0x0000000947177824 */ /* 0x000fe200078e02ff */
[----:B------:R-:W-:Y:S01]  /*01f0*/  IADD3.X R5, R7, c[0x0][0x164], R6, P0, P1 ;  /* 0x0000590007057a10 */ /* 0x000fe200007e2406 */
[----:B------:R-:W-:Y:S01]  /*0200*/  IMAD R7, R71, 0x6, RZ ;  /* 0x0000000647077824 */ /* 0x000fe200078e02ff */
[-C--:B------:R-:W-:Y:S01]  /*0210*/  IADD3 R16, P5, R29, R4.reuse, RZ ;  /* 0x000000041d107210 */ /* 0x080fe20007fbe0ff */
[----:B------:R-:W-:Y:S01]  /*0220*/  IMAD R27, R71, 0xb, RZ ;  /* 0x0000000b471b7824 */ /* 0x000fe200078e02ff */
[-C--:B------:R-:W-:Y:S01]  /*0230*/  IADD3 R38, P1, R17, R4.reuse, RZ ;  /* 0x0000000411267210 */ /* 0x080fe20007f3e0ff */
[----:B------:R-:W-:Y:S01]  /*0240*/  IMAD R57, R71, 0x1a, RZ ;  /* 0x0000001a47397824 */ /* 0x000fe200078e02ff */
[-C--:B------:R-:W-:Y:S01]  /*0250*/  IADD3 R10, P4, R7, R4.reuse, RZ ;  /* 0x00000004070a7210 */ /* 0x080fe20007f9e0ff */
[----:B------:R-:W-:Y:S01]  /*0260*/  IMAD R61, R71, 0x1c, RZ ;  /* 0x0000001c473d7824 */ /* 0x000fe200078e02ff */
[-C--:B------:R-:W-:Y:S01]  /*0270*/  LEA.HI.X.SX32 R17, R7, R5.reuse, 0x1, P5 ;  /* 0x0000000507117211 */ /* 0x080fe200028f0eff */
[----:B------:R-:W-:Y:S01]  /*0280*/  IMAD R65, R71, 0x1e, RZ ;  /* 0x0000001e47417824 */ /* 0x000fe200078e02ff */
[-C--:B------:R-:W-:Y:S01]  /*0290*/  LEA.HI.X.SX32 R11, R11, R5.reuse, 0x1, P4 ;  /* 0x000000050b0b7211 */ /* 0x080fe200020f0eff */
[----:B------:R-:W-:Y:S01]  /*02a0*/  IMAD R31, R71, 0xd, RZ ;  /* 0x0000000d471f7824 */ /* 0x000fe200078e02ff */
[-C--:B------:R-:W-:Y:S01]  /*02b0*/  IADD3 R28, P4, R53, R4.reuse, RZ ;  /* 0x00000004351c7210 */ /* 0x080fe20007f9e0ff */
[C---:B------:R-:W-:Y:S01]  /*02c0*/  IMAD R35, R71.reuse, 0xf, RZ ;  /* 0x0000000f47237824 */ /* 0x040fe200078e02ff */
[CC--:B------:R-:W-:Y:S01]  /*02d0*/  LEA R36, P5, R71.reuse, R4.reuse, 0x5 ;  /* 0x0000000447247211 */ /* 0x0c0fe200078a28ff */
[----:B------:R-:W-:Y:S01]  /*02e0*/  IMAD R73, R71, 0x24, RZ ;  /* 0x0000002447497824 */ /* 0x000fe200078e02ff */
[-C--:B------:R-:W-:Y:S01]  /*02f0*/  LEA.HI.X.SX32 R29, R29, R5.reuse, 0x1, P4 ;  /* 0x000000051d1d7211 */ /* 0x080fe200020f0eff */
[----:B------:R-:W-:Y:S01]  /*0300*/  IMAD R75, R71, 0x26, RZ ;  /* 0x00000026474b7824 */ /* 0x000fe200078e02ff */
[-C--:B------:R-:W-:Y:S01]  /*0310*/  LEA.HI.X.SX32 R37, R37, R5.reuse, 0x1, P5 ;  /* 0x0000000525257211 */ /* 0x080fe200028f0eff */
[----:B------:R-:W-:Y:S01]  /*0320*/  IMAD R77, R71, 0x28, RZ ;  /* 0x00000028474d7824 */ /* 0x000fe200078e02ff */
[-C--:B------:R-:W-:Y:S01]  /*0330*/  IADD3 R52, P6, R85, R4.reuse, RZ ;  /* 0x0000000455347210 */ /* 0x080fe20007fde0ff */
[----:B------:R-:W-:Y:S01]  /*0340*/  IMAD R79, R71, 0x2a, RZ ;  /* 0x0000002a474f7824 */ /* 0x000fe200078e02ff */
[-C--:B------:R-:W-:Y:S01]  /*0350*/  IADD3 R6, P4, R9, R4.reuse, RZ ;  /* 0x0000000409067210 */ /* 0x080fe20007f9e0ff */
[C---:B------:R-:W-:Y:S01]  /*0360*/  IMAD R81, R71.reuse, 0x2c, RZ ;  /* 0x0000002c47517824 */ /* 0x040fe200078e02ff */
[CC--:B------:R-:W-:Y:S01]  /*0370*/  LEA R8, P5, R71.reuse, R4.reuse, 0x2 ;  /* 0x0000000447087211 */ /* 0x0c0fe200078a10ff */
[----:B------:R-:W-:Y:S01]  /*0380*/  IMAD R83, R71, 0x2e, RZ ;  /* 0x0000002e47537824 */ /* 0x000fe200078e02ff */
[-C--:B------:R-:W-:Y:S01]  /*0390*/  LEA.HI.X.SX32 R53, R53, R5.reuse, 0x1, P6 ;  /* 0x0000000535357211 */ /* 0x080fe200030f0eff */
[C---:B------:R-:W-:Y:S01]  /*03a0*/  IMAD R39, R71.reuse, 0x11, RZ ;  /* 0x0000001147277824 */ /* 0x040fe200078e02ff */
[CC--:B------:R-:W-:Y:S01]  /*03b0*/  LEA.HI.X.SX32 R7, R71.reuse, R5.reuse, 0x1, P4 ;  /* 0x0000000547077211 */ /* 0x0c0fe200020f0eff */
[----:B------:R-:W-:Y:S01]  /*03c0*/  IMAD R87, R71, 0x32, RZ ;  /* 0x0000003247577824 */ /* 0x000fe200078e02ff */
[-C--:B------:R-:W-:Y:S01]  /*03d0*/  LEA.HI.X.SX32 R9, R9, R5.reuse, 0x1, P5 ;  /* 0x0000000509097211 */ /* 0x080fe200028f0eff */
[C---:B------:R-:W-:Y:S01]  /*03e0*/  IMAD R43, R71.reuse, 0x13, RZ ;  /* 0x00000013472b7824 */ /* 0x040fe200078e02ff */
[CC--:B------:R-:W-:Y:S01]  /*03f0*/  LEA R12, P6, R71.reuse, R4.reuse, 0x3 ;  /* 0x00000004470c7211 */ /* 0x0c0fe200078c18ff */
        /* <DEDUP_REMOVED lines=21> */
[----:B------:R-:W-:Y:S01]  /*0550*/  LEA.HI.X.SX32 R27, R27, R5, 0x1, P5 ;  /* 0x000000051b1b7211 */ /* 0x000fe200028f0eff */
[C---:B------:R-:W-:Y:S01]  /*0560*/  IMAD R67, R71.reuse, 0x1f, RZ ;  /* 0x0000001f47437824 */ /* 0x040fe200078e02ff */
[-C--:B------:R-:W-:Y:S01]  /*0570*/  LEA R20, P2, R71, R4.reuse, 0x4 ;  /* 0x0000000447147211 */ /* 0x080fe200078420ff */
[----:B------:R-:W2:Y:S01]  /*0580*/  LDG.E.U16 R36, [R36.64] ;  /* 0x0000000624247981 */ /* 0x000ea2000c1e1500 */
[----:B------:R-:W-:-:S02]  /*0590*/  IADD3 R30, P6, R57, R4, RZ ;  /* 0x00000004391e7210 */ /* 0x000fc40007fde0ff */
[-C--:B------:R-:W-:Y:S01]  /*05a0*/  IADD3 R32, P4, R61, R4.reuse, RZ ;  /* 0x000000043d207210 */ /* 0x080fe20007f9e0ff */
[----:B------:R-:W3:Y:S01]  /*05b0*/  LDG.E.U16 R52, [R52.64] ;  /* 0x0000000634347981 */ /* 0x000ee2000c1e1500 */
[----:B------:R-:W-:Y:S02]  /*05c0*/  IADD3 R34, P5, R65, R4, RZ ;  /* 0x0000000441227210 */ /* 0x000fe40007fbe0ff */
[-C--:B------:R-:W-:Y:S01]  /*05d0*/  LEA.HI.X.SX32 R21, R21, R5.reuse, 0x1, P2 ;  /* 0x0000000515157211 */ /* 0x080fe200010f0eff */
[----:B------:R0:W4:Y:S01]  /*05e0*/  LDG.E.U16 R6, [R6.64] ;  /* 0x0000000606067981 */ /* 0x000122000c1e1500 */
[-C--:B------:R-:W-:Y:S02]  /*05f0*/  LEA.HI.X.SX32 R31, R31, R5.reuse, 0x1, P6 ;  /* 0x000000051f1f7211 */ /* 0x080fe400030f0eff */
[-C--:B------:R-:W-:Y:S01]  /*0600*/  LEA.HI.X.SX32 R33, R33, R5.reuse, 0x1, P4 ;  /* 0x0000000521217211 */ /* 0x080fe200020f0eff */
[----:B------:R-:W5:Y:S01]  /*0610*/  LDG.E.U16 R20, [R20.64] ;  /* 0x0000000614147981 */ /* 0x000f62000c1e1500 */
[----:B------:R-:W-:-:S02]  /*0620*/  LEA.HI.X.SX32 R35, R35, R5, 0x1, P5 ;  /* 0x0000000523237211 */ /* 0x000fc400028f0eff */
[-C--:B------:R-:W-:Y:S01]  /*0630*/  IADD3 R40, P0, R73, R4.reuse, RZ ;  /* 0x0000000449287210 */ /* 0x080fe20007f1e0ff */
[----:B------:R-:W4:Y:S01]  /*0640*/  LDG.E.U16 R22, [R22.64] ;  /* 0x0000000616167981 */ /* 0x000f22000c1e1500 */
[-C--:B------:R-:W-:Y:S02]  /*0650*/  IADD3 R42, P3, R75, R4.reuse, RZ ;  /* 0x000000044b2a7210 */ /* 0x080fe40007f7e0ff */
[-C--:B------:R-:W-:Y:S01]  /*0660*/  IADD3 R44, P2, R77, R4.reuse, RZ ;  /* 0x000000044d2c7210 */ /* 0x080fe20007f5e0ff */
[----:B------:R1:W4:Y:S01]  /*0670*/  LDG.E.U16 R8, [R8.64] ;  /* 0x0000000608087981 */ /* 0x000322000c1e1500 */
[-C--:B------:R-:W-:Y:S02]  /*0680*/  IADD3 R46, P6, R79, R4.reuse, RZ ;  /* 0x000000044f2e7210 */ /* 0x080fe40007fde0ff */
[-C--:B------:R-:W-:Y:S01]  /*0690*/  IADD3 R48, P4, R81, R4.reuse, RZ ;  /* 0x0000000451307210 */ /* 0x080fe20007f9e0ff */
[----:B------:R0:W4:Y:S01]  /*06a0*/  LDG.E.U16 R24, [R24.64] ;  /* 0x0000000618187981 */ /* 0x000122000c1e1500 */
[----:B------:R-:W-:-:S02]  /*06b0*/  IADD3 R50, P5, R83, R4, RZ ;  /* 0x0000000453327210 */ /* 0x000fc40007fbe0ff */
[-C--:B------:R-:W-:Y:S01]  /*06c0*/  LEA.HI.X.SX32 R39, R39, R5.reuse, 0x1, P1 ;  /* 0x0000000527277211 */ /* 0x080fe200008f0eff */
[----:B------:R0:W4:Y:S01]  /*06d0*/  LDG.E.U16 R10, [R10.64] ;  /* 0x000000060a0a7981 */ /* 0x000122000c1e1500 */
[----:B------:R-:W-:Y:S02]  /*06e0*/  IADD3 R54, P1, R87, R4, RZ ;  /* 0x0000000457367210 */ /* 0x000fe40007f3e0ff */
[-C--:B------:R-:W-:Y:S01]  /*06f0*/  LEA.HI.X.SX32 R41, R41, R5.reuse, 0x1, P0 ;  /* 0x0000000529297211 */ /* 0x080fe200000f0eff */
[----:B------:R-:W4:Y:S01]  /*0700*/  LDG.E.U16 R38, [R38.64] ;  /* 0x0000000626267981 */ /* 0x000f22000c1e1500 */
[-C--:B------:R-:W-:Y:S02]  /*0710*/  LEA.HI.X.SX32 R43, R43, R5.reuse, 0x1, P3 ;  /* 0x000000052b2b7211 */ /* 0x080fe400018f0eff */
[-C--:B------:R-:W-:Y:S01]  /*0720*/  LEA.HI.X.SX32 R45, R45, R5.reuse, 0x1, P2 ;  /* 0x000000052d2d7211 */ /* 0x080fe200010f0eff */
[----:B------:R0:W4:Y:S01]  /*0730*/  LDG.E.U16 R40, [R40.64] ;  /* 0x0000000628287981 */ /* 0x000122000c1e1500 */
[----:B------:R-:W-:-:S02]  /*0740*/  LEA.HI.X.SX32 R47, R47, R5, 0x1, P6 ;  /* 0x000000052f2f7211 */ /* 0x000fc400030f0eff */
[-C--:B------:R-:W-:Y:S01]  /*0750*/  LEA.HI.X.SX32 R49, R49, R5.reuse, 0x1, P4 ;  /* 0x0000000531317211 */ /* 0x080fe200020f0eff */
[----:B------:R0:W4:Y:S01]  /*0760*/  LDG.E.U16 R26, [R26.64] ;  /* 0x000000061a1a7981 */ /* 0x000122000c1e1500 */
[----:B------:R-:W-:Y:S02]  /*0770*/  LEA.HI.X.SX32 R51, R51, R5, 0x1, P5 ;  /* 0x0000000533337211 */ /* 0x000fe400028f0eff */
[-C--:B------:R-:W-:Y:S01]  /*0780*/  IADD3 R56, P0, R89, R4.reuse, RZ ;  /* 0x0000000459387210 */ /* 0x080fe20007f1e0ff */
[----:B------:R-:W4:Y:S01]  /*0790*/  LDG.E.U16 R42, [R42.64] ;  /* 0x000000062a2a7981 */ /* 0x000f22000c1e1500 */
[-C--:B------:R-:W-:Y:S02]  /*07a0*/  IADD3 R58, P3, R91, R4.reuse, RZ ;  /* 0x000000045b3a7210 */ /* 0x080fe40007f7e0ff */
[-C--:B------:R-:W-:Y:S01]  /*07b0*/  IADD3 R60, P2, R93, R4.reuse, RZ ;  /* 0x000000045d3c7210 */ /* 0x080fe20007f5e0ff */
[----:B------:R-:W4:Y:S01]  /*07c0*/  LDG.E.U16 R28, [R28.64] ;  /* 0x000000061c1c7981 */ /* 0x000f22000c1e1500 */
[----:B------:R-:W-:-:S02]  /*07d0*/  IADD3 R62, P6, R95, R4, RZ ;  /* 0x000000045f3e7210 */ /* 0x000fc40007fde0ff */
[-C--:B------:R-:W-:Y:S01]  /*07e0*/  IADD3 R64, P4, R97, R4.reuse, RZ ;  /* 0x0000000461407210 */ /* 0x080fe20007f9e0ff */
[----:B------:R0:W4:Y:S01]  /*07f0*/  LDG.E.U16 R12, [R12.64] ;  /* 0x000000060c0c7981 */ /* 0x000122000c1e1500 */
[----:B------:R-:W-:Y:S02]  /*0800*/  IADD3 R66, P5, R99, R4, RZ ;  /* 0x0000000463427210 */ /* 0x000fe40007fbe0ff */
[-C--:B------:R-:W-:Y:S01]  /*0810*/  LEA.HI.X.SX32 R55, R55, R5.reuse, 0x1, P1 ;  /* 0x0000000537377211 */ /* 0x080fe200008f0eff */
[----:B------:R-:W4:Y:S01]  /*0820*/  LDG.E.U16 R44, [R44.64] ;  /* 0x000000062c2c7981 */ /* 0x000f22000c1e1500 */
[-C--:B------:R-:W-:Y:S02]  /*0830*/  LEA.HI.X.SX32 R57, R57, R5.reuse, 0x1, P0 ;  /* 0x0000000539397211 */ /* 0x080fe400000f0eff */
[-C--:B------:R-:W-:Y:S01]  /*0840*/  LEA.HI.X.SX32 R59, R59, R5.reuse, 0x1, P3 ;  /* 0x000000053b3b7211 */ /* 0x080fe200018f0eff */
[----:B------:R-:W4:Y:S01]  /*0850*/  LDG.E.U16 R54, [R54.64] ;  /* 0x0000000636367981 */ /* 0x000f22000c1e1500 */
[----:B------:R-:W-:-:S02]  /*0860*/  LEA.HI.X.SX32 R61, R61, R5, 0x1, P2 ;  /* 0x000000053d3d7211 */ /* 0x000fc400010f0eff */
[-C--:B------:R-:W-:Y:S01]  /*0870*/  LEA.HI.X.SX32 R63, R63, R5.reuse, 0x1, P6 ;  /* 0x000000053f3f7211 */ /* 0x080fe200030f0eff */
[----:B------:R-:W4:Y:S01]  /*0880*/  LDG.E.U16 R56, [R56.64] ;  /* 0x0000000638387981 */ /* 0x000f22000c1e1500 */
[-C--:B------:R-:W-:Y:S02]  /*0890*/  LEA.HI.X.SX32 R65, R65, R5.reuse, 0x1, P4 ;  /* 0x0000000541417211 */ /* 0x080fe400020f0eff */
[----:B------:R-:W-:Y:S01]  /*08a0*/  LEA.HI.X.SX32 R67, R67, R5, 0x1, P5 ;  /* 0x0000000543437211 */ /* 0x000fe200028f0eff */
[----:B------:R-:W4:Y:S04]  /*08b0*/  LDG.E.U16 R58, [R58.64] ;  /* 0x000000063a3a7981 */ /* 0x000f28000c1e1500 */
[----:B------:R0:W4:Y:S04]  /*08c0*/  LDG.E.U16 R5, [R4.64] ;  /* 0x0000000604057981 */ /* 0x000128000c1e1500 */
[----:B------:R-:W4:Y:S04]  /*08d0*/  LDG.E.U16 R60, [R60.64] ;  /* 0x000000063c3c7981 */ /* 0x000f28000c1e1500 */
[----:B------:R0:W4:Y:S04]  /*08e0*/  LDG.E.U16 R14, [R14.64] ;  /* 0x000000060e0e7981 */ /* 0x000128000c1e1500 */
[----:B------:R-:W4:Y:S04]  /*08f0*/  LDG.E.U16 R30, [R30.64] ;  /* 0x000000061e1e7981 */ /* 0x000f28000c1e1500 */
        /* <DEDUP_REMOVED lines=9> */
[----:B------:R-:W4:Y:S01]  /*0990*/  LDG.E.U16 R66, [R66.64] ;  /* 0x0000000642427981 */ /* 0x000f22000c1e1500 */
[----:B0-----:R-:W-:-:S04]  /*09a0*/  LOP3.LUT R4, R0, 0xff, RZ, 0xc0, !PT ;  /* 0x000000ff00047812 */ /* 0x001fc800078ec0ff */
[----:B------:R-:W-:-:S04]  /*09b0*/  SHF.L.U32 R15, R4, 0x1, RZ ;  /* 0x00000001040f7819 */ /* 0x000fc800000006ff */
[C---:B------:R-:W-:Y:S02]  /*09c0*/  LOP3.LUT R7, R15.reuse, 0x10, RZ, 0x3c, !PT ;  /* 0x000000100f077812 */ /* 0x040fe400078e3cff */
[C---:B-1----:R-:W-:Y:S02]  /*09d0*/  LOP3.LUT R9, R15.reuse, 0x20, RZ, 0x3c, !PT ;  /* 0x000000200f097812 */ /* 0x042fe400078e3cff */
[----:B------:R-:W-:Y:S01]  /*09e0*/  LOP3.LUT R11, R15, 0x30, RZ, 0x3c, !PT ;  /* 0x000000300f0b7812 */ /* 0x000fe200078e3cff */
[----:B------:R-:W-:Y:S01]  /*09f0*/  IMAD.SHL.U32 R13, R69, 0x100, RZ ;  /* 0x00000100450d7824 */ /* 0x000fe200078e00ff */
[----:B------:R-:W-:Y:S01]  /*0a00*/  MOV R41, 0xff800000 ;  /* 0xff80000000297802 */ /* 0x000fe20000000f00 */
[----:B------:R-:W-:Y:S01]  /*0a10*/  IMAD.MOV.U32 R27, RZ, RZ, 0x3f800000 ;  /* 0x3f800000ff1b7424 */ /* 0x000fe200078e00ff */
[----:B------:R-:W-:Y:S01]  /*0a20*/  MOV R109, 0xff800000 ;  /* 0xff800000006d7802 */ /* 0x000fe20000000f00 */
[----:B------:R-:W-:Y:S02]  /*0a30*/  IMAD.MOV.U32 R78, RZ, RZ, -0x800000 ;  /* 0xff800000ff4e7424 */ /* 0x000fe400078e00ff */
[----:B------:R-:W-:-:S02]  /*0a40*/  IMAD.MOV.U32 R108, RZ, RZ, -0x800000 ;  /* 0xff800000ff6c7424 */ /* 0x000fc400078e00ff */
[----:B------:R-:W-:Y:S01]  /*0a50*/  IMAD.MOV.U32 R25, RZ, RZ, 0x3f800000 ;  /* 0x3f800000ff197424 */ /* 0x000fe200078e00ff */
[----:B--2---:R0:W-:Y:S04]  /*0a60*/  STS.U16 [R15+0x2000], R36 ;  /* 0x002000240f007388 */ /* 0x0041e80000000400 */
[----:B---3--:R1:W-:Y:S04]  /*0a70*/  STS.U16 [R15+0x3000], R52 ;  /* 0x003000340f007388 */ /* 0x0083e80000000400 */
[----:B-----5:R-:W-:Y:S01]  /*0a80*/  STS.U16 [R15+0x1000], R20 ;  /* 0x001000140f007388 */ /* 0x020fe20000000400 */
[----:B0-----:R-:W-:Y:S01]  /*0a90*/  CS2R R36, SRZ ;  /* 0x0000000000247805 */ /* 0x001fe2000001ff00 */
[----:B-1----:R-:W-:-:S02]  /*0aa0*/  CS2R R52, SRZ ;  /* 0x0000000000347805 */ /* 0x002fc4000001ff00 */
[----:B----4-:R0:W-:Y:S04]  /*0ab0*/  STS.U16 [R15], R5 ;  /* 0x000000050f007388 */ /* 0x0101e80000000400 */
[----:B------:R-:W-:Y:S04]  /*0ac0*/  STS.U16 [R7+0x200], R6 ;  /* 0x0002000607007388 */ /* 0x000fe80000000400 */
[----:B------:R-:W-:Y:S01]  /*0ad0*/  STS.U16 [R7+0x1200], R22 ;  /* 0x0012001607007388 */ /* 0x000fe20000000400 */
[----:B0-----:R-:W-:-:S03]  /*0ae0*/  LOP3.LUT R5, R15, 0x40, RZ, 0x3c, !PT ;  /* 0x000000400f057812 */ /* 0x001fc600078e3cff */
[----:B------:R-:W-:Y:S04]  /*0af0*/  STS.U16 [R7+0x2200], R38 ;  /* 0x0022002607007388 */ /* 0x000fe80000000400 */
[----:B------:R0:W-:Y:S04]  /*0b00*/  STS.U16 [R7+0x3200], R54 ;  /* 0x0032003607007388 */ /* 0x0001e80000000400 */
[----:B------:R-:W-:Y:S04]  /*0b10*/  STS.U16 [R9+0x400], R8 ;  /* 0x0004000809007388 */ /* 0x000fe80000000400 */
[----:B------:R-:W-:Y:S01]  /*0b20*/  STS.U16 [R9+0x1400], R24 ;  /* 0x0014001809007388 */ /* 0x000fe20000000400 */
[----:B0-----:R-:W-:-:S03]  /*0b30*/  LOP3.LUT R7, R15, 0x50, RZ, 0x3c, !PT ;  /* 0x000000500f077812 */ /* 0x001fc600078e3cff */
[----:B------:R-:W-:Y:S04]  /*0b40*/  STS.U16 [R9+0x2400], R40 ;  /* 0x0024002809007388 */ /* 0x000fe80000000400 */
        /* <DEDUP_REMOVED lines=12> */
[----:B------:R0:W-:Y:S02]  /*0c10*/  STS.U16 [R7+0x3a00], R62 ;  /* 0x003a003e07007388 */ /* 0x0001e40000000400 */
[----:B0-----:R-:W-:-:S04]  /*0c20*/  IADD3 R7, R13, 0x100, RZ ;  /* 0x000001000d077810 */ /* 0x001fc80007ffe0ff */
[----:B------:R-:W-:Y:S02]  /*0c30*/  ISETP.GE.AND P0, PT, R7, 0x1, PT ;  /* 0x000000010700780c */ /* 0x000fe40003f06270 */
[C---:B------:R-:W-:Y:S02]  /*0c40*/  LOP3.LUT R9, R15.reuse, 0x60, RZ, 0x3c, !PT ;  /* 0x000000600f097812 */ /* 0x040fe400078e3cff */
[----:B------:R-:W-:Y:S01]  /*0c50*/  LOP3.LUT R11, R15, 0x70, RZ, 0x3c, !PT ;  /* 0x000000700f0b7812 */ /* 0x000fe200078e3cff */
[----:B------:R-:W-:Y:S02]  /*0c60*/  CS2R R60, SRZ ;  /* 0x00000000003c7805 */ /* 0x000fe4000001ff00 */
[----:B------:R-:W-:Y:S01]  /*0c70*/  STS.U16 [R9+0xc00], R16 ;  /* 0x000c001009007388 */ /* 0x000fe20000000400 */
[----:B------:R-:W-:Y:S01]  /*0c80*/  MOV R26, 0x3f800000 ;  /* 0x3f800000001a7802 */ /* 0x000fe20000000f00 */
[----:B------:R-:W-:Y:S02]  /*0c90*/  CS2R R62, SRZ ;  /* 0x00000000003e7805 */ /* 0x000fe4000001ff00 */
[----:B------:R0:W-:Y:S01]  /*0ca0*/  STS.U16 [R9+0x1c00], R32 ;  /* 0x001c002009007388 */ /* 0x0001e20000000400 */
[----:B------:R-:W-:Y:S01]  /*0cb0*/  MOV R24, 0x3f800000 ;  /* 0x3f80000000187802 */ /* 0x000fe20000000f00 */
[----:B------:R-:W-:-:S02]  /*0cc0*/  CS2R R44, SRZ ;  /* 0x00000000002c7805 */ /* 0x000fc4000001ff00 */
[----:B------:R1:W-:Y:S01]  /*0cd0*/  STS.U16 [R9+0x2c00], R48 ;  /* 0x002c003009007388 */ /* 0x0003e20000000400 */
[----:B------:R-:W-:Y:S01]  /*0ce0*/  CS2R R46, SRZ ;  /* 0x00000000002e7805 */ /* 0x000fe2000001ff00 */
[----:B------:R-:W-:Y:S02]  /*0cf0*/  CS2R R38, SRZ ;  /* 0x0000000000267805 */ /* 0x000fe4000001ff00 */
[----:B------:R2:W-:Y:S01]  /*0d00*/  STS.U16 [R9+0x3c00], R64 ;  /* 0x003c004009007388 */ /* 0x0005e20000000400 */
[----:B------:R-:W-:Y:S01]  /*0d10*/  CS2R R54, SRZ ;  /* 0x0000000000367805 */ /* 0x000fe2000001ff00 */
[----:B0-----:R-:W-:Y:S01]  /*0d20*/  CS2R R32, SRZ ;  /* 0x0000000000207805 */ /* 0x001fe2000001ff00 */
[----:B------:R-:W-:Y:S01]  /*0d30*/  CS2R R56, SRZ ;  /* 0x0000000000387805 */ /* 0x000fe2000001ff00 */
[----:B------:R-:W-:Y:S01]  /*0d40*/  STS.U16 [R11+0xe00], R18 ;  /* 0x000e00120b007388 */ /* 0x000fe20000000400 */
[----:B------:R-:W-:Y:S01]  /*0d50*/  CS2R R58, SRZ ;  /* 0x00000000003a7805 */ /* 0x000fe2000001ff00 */
[----:B-1----:R-:W-:Y:S01]  /*0d60*/  CS2R R48, SRZ ;  /* 0x0000000000307805 */ /* 0x002fe2000001ff00 */
[C---:B------:R-:W-:Y:S01]  /*0d70*/  LOP3.LUT R8, R0.reuse, 0xe0, RZ, 0xc0, !PT ;  /* 0x000000e000087812 */ /* 0x040fe200078ec0ff */
[----:B------:R0:W-:Y:S01]  /*0d80*/  STS.U16 [R11+0x1e00], R34 ;  /* 0x001e00220b007388 */ /* 0x0001e20000000400 */
[C---:B------:R-:W-:Y:S01]  /*0d90*/  LOP3.LUT R10, R0.reuse, 0x3, RZ, 0xc0, !PT ;  /* 0x00000003000a7812 */ /* 0x040fe200078ec0ff */
[----:B--2---:R-:W-:Y:S01]  /*0da0*/  CS2R R64, SRZ ;  /* 0x0000000000407805 */ /* 0x004fe2000001ff00 */
[C---:B------:R-:W-:Y:S01]  /*0db0*/  LOP3.LUT R9, R0.reuse, 0x1c, RZ, 0xc0, !PT ;  /* 0x0000001c00097812 */ /* 0x040fe200078ec0ff */
[----:B------:R1:W-:Y:S01]  /*0dc0*/  STS.U16 [R11+0x2e00], R50 ;  /* 0x002e00320b007388 */ /* 0x0003e20000000400 */
[----:B------:R-:W-:-:S03]  /*0dd0*/  IMAD.SHL.U32 R12, R0, 0x8, RZ ;  /* 0x00000008000c7824 */ /* 0x000fc600078e00ff */
[----:B------:R2:W-:Y:S01]  /*0de0*/  STS.U16 [R11+0x3e00], R66 ;  /* 0x003e00420b007388 */ /* 0x0005e20000000400 */
[----:B0-----:R-:W-:Y:S01]  /*0df0*/  CS2R R34, SRZ ;  /* 0x0000000000227805 */ /* 0x001fe2000001ff00 */
[----:B-1----:R-:W-:Y:S01]  /*0e00*/  CS2R R50, SRZ ;  /* 0x0000000000327805 */ /* 0x002fe2000001ff00 */
[----:B--2---:R-:W-:Y:S01]  /*0e10*/  CS2R R66, SRZ ;  /* 0x0000000000427805 */ /* 0x004fe2000001ff00 */
[----:B------:R-:W-:Y:S01]  /*0e20*/  SHF.L.U32 R11, R0, 0x1, RZ ;  /* 0x00000001000b7819 */ /* 0x000fe200000006ff */
[----:B------:R-:W-:Y:S05]  /*0e30*/  @!P0 BRA `(.L_x_0) ;  /* 0x00003d9000008947 */ /* 0x000fea0003800000 */
[----:B------:R-:W-:Y:S01]  /*0e40*/  SHF.R.U32.HI R6, RZ, 0x1, R8 ;  /* 0x00000001ff067819 */ /* 0x000fe20000011608 */
[C---:B------:R-:W-:Y:S01]  /*0e50*/  IMAD.SHL.U32 R21, R0.reuse, 0x100, RZ ;  /* 0x0000010000157824 */ /* 0x040fe200078e00ff */
[C---:B------:R-:W-:Y:S01]  /*0e60*/  LOP3.LUT R5, R0.reuse, 0xc0, RZ, 0xc0, !PT ;  /* 0x000000c000057812 */ /* 0x040fe200078ec0ff */
[----:B------:R-:W-:Y:S01]  /*0e70*/  IMAD.MOV.U32 R27, RZ, RZ, c[0x0][0x1a4] ;  /* 0x00006900ff1b7624 */ /* 0x000fe200078e00ff */
[----:B------:R-:W-:Y:S01]  /*0e80*/  LOP3.LUT R30, R0, 0x7, RZ, 0xc0, !PT ;  /* 0x00000007001e7812 */ /* 0x000fe200078ec0ff */
[----:B------:R-:W-:Y:S01]  /*0e90*/  IMAD.MOV.U32 R26, RZ, RZ, c[0x0][0x1b8] ;  /* 0x00006e00ff1a7624 */ /* 0x000fe200078e00ff */
[----:B------:R-:W-:Y:S01]  /*0ea0*/  LEA.HI R6, R9, R6, RZ, 0x1e ;  /* 0x0000000609067211 */ /* 0x000fe200078ff0ff */
[----:B------:R-:W-:Y:S01]  /*0eb0*/  IMAD.MOV.U32 R168, RZ, RZ, -0x800000 ;  /* 0xff800000ffa87424 */ /* 0x000fe200078e00ff */
[----:B------:R-:W-:Y:S01]  /*0ec0*/  LOP3.LUT R17, R11, 0x10, RZ, 0xc0, !PT ;  /* 0x000000100b117812 */ /* 0x000fe200078ec0ff */
[----:B------:R-:W-:Y:S01]  /*0ed0*/  CS2R R60, SRZ ;  /* 0x00000000003c7805 */ /* 0x000fe2000001ff00 */
[----:B------:R-:W-:Y:S01]  /*0ee0*/  SHF.R.U32.HI R14, RZ, 0x2, R5 ;  /* 0x00000002ff0e7819 */ /* 0x000fe20000011605 */
[----:B------:R-:W-:Y:S01]  /*0ef0*/  IMAD R5, R30, 0x210, RZ ;  /* 0x000002101e057824 */ /* 0x000fe200078e02ff */
[----:B------:R-:W-:Y:S01]  /*0f00*/  IADD3 R13, R13, R6, RZ ;  /* 0x000000060d0d7210 */ /* 0x000fe20007ffe0ff */
[----:B------:R-:W-:Y:S01]  /*0f10*/  CS2R R62, SRZ ;  /* 0x00000000003e7805 */ /* 0x000fe2000001ff00 */
[--C-:B------:R-:W-:Y:S01]  /*0f20*/  LOP3.LUT R16, R17, 0xe0, R0.reuse, 0xf8, !PT ;  /* 0x000000e011107812 */ /* 0x100fe200078ef800 */
[----:B------:R-:W-:Y:S01]  /*0f30*/  CS2R R44, SRZ ;  /* 0x00000000002c7805 */ /* 0x000fe2000001ff00 */
[----:B------:R-:W-:Y:S01]  /*0f40*/  LOP3.LUT R6, R0, 0x1f, RZ, 0xc0, !PT ;  /* 0x0000001f00067812 */ /* 0x000fe200078ec0ff */
[----:B------:R-:W-:Y:S01]  /*0f50*/  CS2R R46, SRZ ;  /* 0x00000000002e7805 */ /* 0x000fe2000001ff00 */
[----:B------:R-:W-:Y:S01]  /*0f60*/  LOP3.LUT R14, R15, R14, RZ, 0x3c, !PT ;  /* 0x0000000e0f0e7212 */ /* 0x000fe200078e3cff */
[----:B------:R-:W-:Y:S01]  /*0f70*/  CS2R R64, SRZ ;  /* 0x0000000000407805 */ /* 0x000fe2000001ff00 */
[----:B------:R-:W-:Y:S01]  /*0f80*/  LOP3.LUT R22, R5, R16, RZ, 0x3c, !PT ;  /* 0x0000001005167212 */ /* 0x000fe200078e3cff */
[----:B------:R-:W-:Y:S01]  /*0f90*/  IMAD R5, R2, c[0x0][0x1a0], RZ ;  /* 0x0000680002057a24 */ /* 0x000fe200078e02ff */
[----:B------:R-:W-:Y:S01]  /*0fa0*/  LOP3.LUT R15, R0, 0x3f, RZ, 0xc0, !PT ;  /* 0x0000003f000f7812 */ /* 0x000fe200078ec0ff */
[----:B------:R-:W-:Y:S01]  /*0fb0*/  IMAD R17, R6, c[0x0][0x1a8], RZ ;  /* 0x00006a0006117a24 */ /* 0x000fe200078e02ff */
[----:B------:R-:W-:Y:S01]  /*0fc0*/  SHF.R.U32.HI R23, RZ, 0x5, R0 ;  /* 0x00000005ff177819 */ /* 0x000fe20000011600 */
[----:B------:R-:W-:Y:S01]  /*0fd0*/  IMAD R6, R2, c[0x0][0x1b0], RZ ;  /* 0x00006c0002067a24 */ /* 0x000fe200078e02ff */
[----:B------:R-:W-:Y:S01]  /*0fe0*/  LOP3.LUT R21, R21, 0x1000, RZ, 0xc0, !PT ;  /* 0x0000100015157812 */ /* 0x000fe200078ec0ff */
[----:B------:R-:W-:Y:S01]  /*0ff0*/  IMAD R20, R15, c[0x0][0x1b4], RZ ;  /* 0x00006d000f147a24 */ /* 0x000fe200078e02ff */
[----:B------:R-:W-:Y:S01]  /*1000*/  SHF.L.U32 R15, R5, 0x1, RZ ;  /* 0x00000001050f7819 */ /* 0x000fe200000006ff */
[C---:B------:R-:W-:Y:S01]  /*1010*/  IMAD.SHL.U32 R16, R17.reuse, 0x2, RZ ;  /* 0x0000000211107824 */ /* 0x040fe200078e00ff */
[----:B------:R-:W-:Y:S01]  /*1020*/  SHF.L.U32 R18, R6, 0x1, RZ ;  /* 0x0000000106127819 */ /* 0x000fe200000006ff */
[----:B------:R-:W-:Y:S01]  /*1030*/  IMAD.SHL.U32 R19, R20, 0x2, RZ ;  /* 0x0000000214137824 */ /* 0x000fe200078e00ff */
[----:B------:R-:W-:Y:S01]  /*1040*/  MOV R29, 0xff800000 ;  /* 0xff800000001d7802 */ /* 0x000fe20000000f00 */
[----:B------:R-:W-:Y:S01]  /*1050*/  IMAD.HI R17, R17, 0x2, RZ ;  /* 0x0000000211117827 */ /* 0x000fe200078e02ff */
[----:B------:R-:W-:Y:S01]  /*1060*/  IADD3 R189, P0, P1, R16, c[0x0][0x168], R15 ;  /* 0x00005a0010bd7a10 */ /* 0x000fe2000791e00f */
[----:B------:R-:W-:Y:S01]  /*1070*/  CS2R R66, SRZ ;  /* 0x0000000000427805 */ /* 0x000fe2000001ff00 */
[----:B------:R-:W-:Y:S01]  /*1080*/  SGXT.U32 R16, R23, 0x3 ;  /* 0x000000031710781a */ /* 0x000fe20000000000 */
[----:B------:R-:W-:Y:S01]  /*1090*/  IMAD.HI R20, R20, 0x2, RZ ;  /* 0x0000000214147827 */ /* 0x000fe200078e02ff */
[----:B------:R-:W-:Y:S01]  /*10a0*/  IADD3 R170, P2, P3, R19, c[0x0][0x170], R18 ;  /* 0x00005c0013aa7a10 */ /* 0x000fe20007b5e012 */
[----:B------:R-:W-:Y:S01]  /*10b0*/  CS2R R36, SRZ ;  /* 0x0000000000247805 */ /* 0x000fe2000001ff00 */
[----:B------:R-:W-:Y:S01]  /*10c0*/  SHF.R.U32.HI R19, RZ, 0x6, R0 ;  /* 0x00000006ff137819 */ /* 0x000fe20000011600 */
[----:B------:R-:W-:Y:S01]  /*10d0*/  IMAD R18, R16, c[0x0][0x1a4], RZ ;  /* 0x0000690010127a24 */ /* 0x000fe200078e02ff */
[----:B------:R-:W-:Y:S01]  /*10e0*/  IADD3 R15, R21, R22, RZ ;  /* 0x00000016150f7210 */ /* 0x000fe20007ffe0ff */
[----:B------:R-:W-:Y:S01]  /*10f0*/  IMAD.HI R16, R5, 0x2, RZ ;  /* 0x0000000205107827 */ /* 0x000fe200078e02ff */
[----:B------:R-:W-:Y:S01]  /*1100*/  SGXT.U32 R5, R19, 0x2 ;  /* 0x000000021305781a */ /* 0x000fe20000000000 */
[----:B------:R-:W-:Y:S01]  /*1110*/  CS2R R38, SRZ ;  /* 0x0000000000267805 */ /* 0x000fe2000001ff00 */
[----:B------:R-:W-:Y:S01]  /*1120*/  MOV R28, 0xff800000 ;  /* 0xff800000001c7802 */ /* 0x000fe20000000f00 */
[----:B------:R-:W-:Y:S01]  /*1130*/  IMAD.HI R19, R6, 0x2, RZ ;  /* 0x0000000206137827 */ /* 0x000fe200078e02ff */
[----:B------:R-:W-:Y:S01]  /*1140*/  LEA R6, R27, R18, 0x3 ;  /* 0x000000121b067211 */ /* 0x000fe200078e18ff */
[----:B------:R-:W-:Y:S01]  /*1150*/  CS2R R32, SRZ ;  /* 0x0000000000207805 */ /* 0x000fe2000001ff00 */
[----:B------:R-:W-:Y:S01]  /*1160*/  IADD3.X R25, R17, c[0x0][0x16c], R16, P0, P1 ;  /* 0x00005b0011197a10 */ /* 0x000fe200007e2410 */
[----:B------:R-:W-:Y:S01]  /*1170*/  IMAD R21, R5, c[0x0][0x1b8], RZ ;  /* 0x00006e0005157a24 */ /* 0x000fe200078e02ff */
[C---:B------:R-:W-:Y:S01]  /*1180*/  LEA R5, R27.reuse, R6, 0x3 ;  /* 0x000000061b057211 */ /* 0x040fe200078e18ff */
[----:B------:R-:W-:Y:S01]  /*1190*/  CS2R R34, SRZ ;  /* 0x0000000000227805 */ /* 0x000fe2000001ff00 */
[----:B------:R-:W-:Y:S01]  /*11a0*/  IADD3.X R24, R20, c[0x0][0x174], R19, P2, P3 ;  /* 0x00005d0014187a10 */ /* 0x000fe200017e6413 */
[----:B------:R-:W-:Y:S01]  /*11b0*/  IMAD R19, R26, 0x4, R21 ;  /* 0x000000041a137824 */ /* 0x000fe200078e0215 */
[C---:B------:R-:W-:Y:S01]  /*11c0*/  LEA R16, R27.reuse, R5, 0x3 ;  /* 0x000000051b107211 */ /* 0x040fe200078e18ff */
[----:B------:R-:W-:Y:S01]  /*11d0*/  CS2R R48, SRZ ;  /* 0x0000000000307805 */ /* 0x000fe2000001ff00 */
[-C--:B------:R-:W-:Y:S01]  /*11e0*/  LEA R200, P2, R6, R189.reuse, 0x1 ;  /* 0x000000bd06c87211 */ /* 0x080fe200078408ff */
[----:B------:R-:W-:Y:S01]  /*11f0*/  CS2R R50, SRZ ;  /* 0x0000000000327805 */ /* 0x000fe2000001ff00 */
[----:B------:R-:W-:Y:S01]  /*1200*/  LEA R202, P1, R18, R189, 0x1 ;  /* 0x000000bd12ca7211 */ /* 0x000fe200078208ff */
[C---:B------:R-:W-:Y:S01]  /*1210*/  IMAD R17, R27.reuse, 0x8, R16 ;  /* 0x000000081b117824 */ /* 0x040fe200078e0210 */
[-C--:B------:R-:W-:Y:S01]  /*1220*/  LEA.HI.X.SX32 R201, R6, R25.reuse, 0x1, P2 ;  /* 0x0000001906c97211 */ /* 0x080fe200010f0eff */
[----:B------:R-:W-:Y:S01]  /*1230*/  CS2R R52, SRZ ;  /* 0x0000000000347805 */ /* 0x000fe2000001ff00 */
[----:B------:R-:W-:Y:S01]  /*1240*/  LEA.HI.X.SX32 R203, R18, R25, 0x1, P1 ;  /* 0x0000001912cb7211 */ /* 0x000fe200008f0eff */
[----:B------:R-:W-:Y:S01]  /*1250*/  IMAD R6, R27, 0x8, R17 ;  /* 0x000000081b067824 */ /* 0x000fe200078e0211 */
[----:B------:R-:W-:Y:S01]  /*1260*/  LEA R198, P1, R5, R189, 0x1 ;  /* 0x000000bd05c67211 */ /* 0x000fe200078208ff */
[----:B------:R-:W-:Y:S01]  /*1270*/  CS2R R54, SRZ ;  /* 0x0000000000367805 */ /* 0x000fe2000001ff00 */
[C---:B------:R-:W-:Y:S01]  /*1280*/  LEA R20, R26.reuse, R19, 0x2 ;  /* 0x000000131a147211 */ /* 0x040fe200078e10ff */
[----:B------:R-:W-:Y:S01]  /*1290*/  IMAD R18, R27, 0x8, R6 ;  /* 0x000000081b127824 */ /* 0x000fe200078e0206 */
[----:B------:R-:W-:Y:S01]  /*12a0*/  LEA.HI.X.SX32 R199, R5, R25, 0x1, P1 ;  /* 0x0000001905c77211 */ /* 0x000fe200008f0eff */
[----:B------:R-:W-:Y:S01]  /*12b0*/  CS2R R56, SRZ ;  /* 0x0000000000387805 */ /* 0x000fe2000001ff00 */
[----:B------:R-:W-:Y:S01]  /*12c0*/  LEA R22, R26, R20, 0x2 ;  /* 0x000000141a167211 */ /* 0x000fe200078e10ff */
[----:B------:R-:W-:Y:S01]  /*12d0*/  IMAD R5, R27, 0x8, R18 ;  /* 0x000000081b057824 */ /* 0x000fe200078e0212 */
[-C--:B------:R-:W-:Y:S01]  /*12e0*/  LEA R196, P2, R16, R189.reuse, 0x1 ;  /* 0x000000bd10c47211 */ /* 0x080fe200078408ff */
[----:B------:R-:W-:Y:S01]  /*12f0*/  CS2R R58, SRZ ;  /* 0x00000000003a7805 */ /* 0x000fe2000001ff00 */
[-C--:B------:R-:W-:Y:S01]  /*1300*/  LEA R194, P1, R17, R189.reuse, 0x1 ;  /* 0x000000bd11c27211 */ /* 0x080fe200078208ff */
[----:B------:R-:W-:Y:S01]  /*1310*/  UMOV UR4, URZ ;  /* 0x0000003f00047c82 */ /* 0x000fe20008000000 */
[----:B------:R-:W-:Y:S01]  /*1320*/  LEA R188, P4, R5, R189, 0x1 ;  /* 0x000000bd05bc7211 */ /* 0x000fe200078808ff */
[----:B------:R-:W-:Y:S01]  /*1330*/  UMOV UR5, URZ ;  /* 0x0000003f00057c82 */ /* 0x000fe20008000000 */
[----:B------:R-:W-:-:S02]  /*1340*/  LEA R23, R26, R22, 0x2 ;  /* 0x000000161a177211 */ /* 0x000fc400078e10ff */
[----:B------:R-:W-:Y:S02]  /*1350*/  LEA.HI.X.SX32 R197, R16, R25, 0x1, P2 ;  /* 0x0000001910c57211 */ /* 0x000fe400010f0eff */
[-C--:B------:R-:W-:Y:S02]  /*1360*/  LEA R192, P2, R6, R189.reuse, 0x1 ;  /* 0x000000bd06c07211 */ /* 0x080fe400078408ff */
[----:B------:R-:W-:Y:S02]  /*1370*/  LEA R190, P3, R18, R189, 0x1 ;  /* 0x000000bd12be7211 */ /* 0x000fe400078608ff */
[-C--:B------:R-:W-:Y:S02]  /*1380*/  LEA.HI.X.SX32 R195, R17, R25.reuse, 0x1, P1 ;  /* 0x0000001911c37211 */ /* 0x080fe400008f0eff */
[----:B------:R-:W-:Y:S02]  /*1390*/  LEA.HI.X.SX32 R189, R5, R25, 0x1, P4 ;  /* 0x0000001905bd7211 */ /* 0x000fe400020f0eff */
[----:B------:R-:W-:-:S02]  /*13a0*/  LEA R182, P1, R19, R170, 0x1 ;  /* 0x000000aa13b67211 */ /* 0x000fc400078208ff */
[----:B------:R-:W-:Y:S02]  /*13b0*/  LEA R5, R26, R23, 0x2 ;  /* 0x000000171a057211 */ /* 0x000fe400078e10ff */
[----:B------:R-:W-:Y:S02]  /*13c0*/  LEA.HI.X.SX32 R183, R19, R24, 0x1, P1 ;  /* 0x0000001813b77211 */ /* 0x000fe400008f0eff */
[-C--:B------:R-:W-:Y:S02]  /*13d0*/  LEA R174, P1, R5, R170.reuse, 0x1 ;  /* 0x000000aa05ae7211 */ /* 0x080fe400078208ff */
[----:B------:R-:W-:Y:S01]  /*13e0*/  LEA.HI.X.SX32 R193, R6, R25, 0x1, P2 ;  /* 0x0000001906c17211 */ /* 0x000fe200010f0eff */
[----:B------:R-:W-:Y:S01]  /*13f0*/  IMAD R6, R26, 0x4, R5 ;  /* 0x000000041a067824 */ /* 0x000fe200078e0205 */
[----:B------:R-:W-:Y:S02]  /*1400*/  LEA R186, P0, R21, R170, 0x1 ;  /* 0x000000aa15ba7211 */ /* 0x000fe400078008ff */
[----:B------:R-:W-:-:S02]  /*1410*/  LEA.HI.X.SX32 R175, R5, R24, 0x1, P1 ;  /* 0x0000001805af7211 */ /* 0x000fc400008f0eff */
[----:B------:R-:W-:Y:S02]  /*1420*/  LOP3.LUT R5, R12, 0x30, RZ, 0xc0, !PT ;  /* 0x000000300c057812 */ /* 0x000fe400078ec0ff */
[----:B------:R-:W-:Y:S02]  /*1430*/  LEA.HI.X.SX32 R187, R21, R24, 0x1, P0 ;  /* 0x0000001815bb7211 */ /* 0x000fe400000f0eff */
[----:B------:R-:W-:Y:S01]  /*1440*/  LEA.HI.X.SX32 R191, R18, R25, 0x1, P3 ;  /* 0x0000001912bf7211 */ /* 0x000fe200018f0eff */
[----:B------:R-:W-:Y:S01]  /*1450*/  IMAD R18, R30, 0x40, R5 ;  /* 0x000000401e127824 */ /* 0x000fe200078e0205 */
[-C--:B------:R-:W-:Y:S01]  /*1460*/  LEA R180, P0, R20, R170.reuse, 0x1 ;  /* 0x000000aa14b47211 */ /* 0x080fe200078008ff */
[----:B------:R-:W-:Y:S01]  /*1470*/  IMAD R30, R30, 0x90, RZ ;  /* 0x000000901e1e7824 */ /* 0x000fe200078e02ff */
[----:B------:R-:W-:Y:S02]  /*1480*/  LEA R178, P2, R22, R170, 0x1 ;  /* 0x000000aa16b27211 */ /* 0x000fe400078408ff */
[----:B------:R-:W-:Y:S01]  /*1490*/  LEA R16, R26, R6, 0x2 ;  /* 0x000000061a107211 */ /* 0x000fe200078e10ff */
[----:B------:R-:W-:Y:S01]  /*14a0*/  IMAD.MOV.U32 R26, RZ, RZ, 0x3f800000 ;  /* 0x3f800000ff1a7424 */ /* 0x000fe200078e00ff */
[----:B------:R-:W-:-:S02]  /*14b0*/  LEA.HI.X.SX32 R181, R20, R24, 0x1, P0 ;  /* 0x0000001814b57211 */ /* 0x000fc400000f0eff */
[----:B------:R-:W-:Y:S02]  /*14c0*/  LEA.HI.X.SX32 R179, R22, R24, 0x1, P2 ;  /* 0x0000001816b37211 */ /* 0x000fe400010f0eff */
[CC--:B------:R-:W-:Y:S02]  /*14d0*/  LEA R176, P0, R23.reuse, R170.reuse, 0x1 ;  /* 0x000000aa17b07211 */ /* 0x0c0fe400078008ff */
[-C--:B------:R-:W-:Y:S02]  /*14e0*/  LEA R172, P2, R6, R170.reuse, 0x1 ;  /* 0x000000aa06ac7211 */ /* 0x080fe400078408ff */
[----:B------:R-:W-:Y:S02]  /*14f0*/  LEA R170, P3, R16, R170, 0x1 ;  /* 0x000000aa10aa7211 */ /* 0x000fe400078608ff */
[----:B------:R-:W-:Y:S02]  /*1500*/  LOP3.LUT R19, R30, 0x30, R11, 0x78, !PT ;  /* 0x000000301e137812 */ /* 0x000fe400078e780b */
[----:B------:R-:W-:-:S02]  /*1510*/  LEA.HI.X.SX32 R177, R23, R24, 0x1, P0 ;  /* 0x0000001817b17211 */ /* 0x000fc400000f0eff */
[-C--:B------:R-:W-:Y:S01]  /*1520*/  LEA.HI.X.SX32 R173, R6, R24.reuse, 0x1, P2 ;  /* 0x0000001806ad7211 */ /* 0x080fe200010f0eff */
[----:B------:R-:W-:Y:S01]  /*1530*/  IMAD.MOV.U32 R6, RZ, RZ, -0x800000 ;  /* 0xff800000ff067424 */ /* 0x000fe200078e00ff */
[----:B------:R-:W-:Y:S01]  /*1540*/  LEA.HI.X.SX32 R171, R16, R24, 0x1, P3 ;  /* 0x0000001810ab7211 */ /* 0x000fe200018f0eff */
[----:B------:R-:W-:Y:S01]  /*1550*/  IMAD.MOV.U32 R24, RZ, RZ, 0x3f800000 ;  /* 0x3f800000ff187424 */ /* 0x000fe200078e00ff */
[----:B------:R-:W-:Y:S01]  /*1560*/  MOV R27, 0x3f800000 ;  /* 0x3f800000001b7802 */ /* 0x000fe20000000f00 */
[----:B------:R-:W-:Y:S01]  /*1570*/  CS2R R16, SRZ ;  /* 0x0000000000107805 */ /* 0x000fe2000001ff00 */
[----:B------:R-:W-:Y:S02]  /*1580*/  MOV R25, 0x3f800000 ;  /* 0x3f80000000197802 */ /* 0x000fe40000000f00 */
[----:B------:R-:W-:Y:S02]  /*1590*/  LOP3.LUT R18, R18, 0x30, R11, 0x78, !PT ;  /* 0x0000003012127812 */ /* 0x000fe400078e780b */
[----:B------:R-:W-:-:S02]  /*15a0*/  IADD3 R20, R13, 0x88, RZ ;  /* 0x000000880d147810 */ /* 0x000fc40007ffe0ff */
[C---:B------:R-:W-:Y:S02]  /*15b0*/  IADD3 R21, R13.reuse, 0x80, RZ ;  /* 0x000000800d157810 */ /* 0x040fe40007ffe0ff */
[----:B------:R-:W-:Y:S02]  /*15c0*/  IADD3 R22, R13, 0x8, RZ ;  /* 0x000000080d167810 */ /* 0x000fe40007ffe0ff */
[----:B------:R-:W-:Y:S02]  /*15d0*/  LOP3.LUT R23, R14, 0x40, RZ, 0x3c, !PT ;  /* 0x000000400e177812 */ /* 0x000fe400078e3cff */
[----:B------:R-:W-:Y:S02]  /*15e0*/  LOP3.LUT R5, R19, 0x40, RZ, 0x3c, !PT ;  /* 0x0000004013057812 */ /* 0x000fe400078e3cff */
.L_x_1:
[----:B------:R-:W-:-:S04]  /*15f0*/  IMAD.WIDE R30, R17, 0x2, R202 ;  /* 0x00000002111e7825 */ /* 0x000fc800078e02ca */
[C---:B------:R-:W-:Y:S02]  /*1600*/  IMAD.WIDE R40, R17.reuse, 0x2, R200 ;  /* 0x0000000211287825 */ /* 0x040fe400078e02c8 */
[----:B------:R-:W2:Y:S02]  /*1610*/  LDG.E.U16 R31, [R30.64] ;  /* 0x000000061e1f7981 */ /* 0x000ea4000c1e1500 */
[C---:B------:R-:W-:Y:S02]  /*1620*/  IMAD.WIDE R42, R17.reuse, 0x2, R198 ;  /* 0x00000002112a7825 */ /* 0x040fe400078e02c6 */
[----:B------:R-:W3:Y:S02]  /*1630*/  LDG.E.U16 R79, [R40.64] ;  /* 0x00000006284f7981 */ /* 0x000ee4000c1e1500 */
[C---:B------:R-:W-:Y:S02]  /*1640*/  IMAD.WIDE R68, R17.reuse, 0x2, R196 ;  /* 0x0000000211447825 */ /* 0x040fe400078e02c4 */
[----:B------:R-:W4:Y:S02]  /*1650*/  LDG.E.U16 R81, [R42.64] ;  /* 0x000000062a517981 */ /* 0x000f24000c1e1500 */
[----:B------:R-:W-:-:S02]  /*1660*/  IMAD.WIDE R70, R17, 0x2, R194 ;  /* 0x0000000211467825 */ /* 0x000fc400078e02c2 */
[----:B------:R-:W5:Y:S02]  /*1670*/  LDG.E.U16 R83, [R68.64] ;  /* 0x0000000644537981 */ /* 0x000f64000c1e1500 */
[C---:B------:R-:W-:Y:S02]  /*1680*/  IMAD.WIDE R72, R17.reuse, 0x2, R192 ;  /* 0x0000000211487825 */ /* 0x040fe400078e02c0 */
[----:B------:R-:W5:Y:S02]  /*1690*/  LDG.E.U16 R85, [R70.64] ;  /* 0x0000000646557981 */ /* 0x000f64000c1e1500 */
[C---:B------:R-:W-:Y:S02]  /*16a0*/  IMAD.WIDE R74, R17.reuse, 0x2, R190 ;  /* 0x00000002114a7825 */ /* 0x040fe400078e02be */
[----:B------:R-:W5:Y:S02]  /*16b0*/  LDG.E.U16 R87, [R72.64] ;  /* 0x0000000648577981 */ /* 0x000f64000c1e1500 */
[----:B------:R-:W-:-:S02]  /*16c0*/  IMAD.WIDE R76, R17, 0x2, R188 ;  /* 0x00000002114c7825 */ /* 0x000fc400078e02bc */
[----:B------:R-:W5:Y:S04]  /*16d0*/  LDG.E.U16 R89, [R74.64] ;  /* 0x000000064a597981 */ /* 0x000f68000c1e1500 */
[----:B------:R-:W5:Y:S04]  /*16e0*/  LDG.E.U16 R93, [R76.64] ;  /* 0x000000064c5d7981 */ /* 0x000f68000c1e1500 */
[----:B------:R-:W-:Y:S06]  /*16f0*/  BAR.SYNC.DEFER_BLOCKING 0x0 ;  /* 0x0000000000007b1d */ /* 0x000fec0000010000 */
[----:B--2---:R-:W-:Y:S04]  /*1700*/  STS.U16 [R14+0x4000], R31 ;  /* 0x0040001f0e007388 */ /* 0x004fe80000000400 */
[----:B---3--:R-:W-:Y:S04]  /*1710*/  STS.U16 [R14+0x4200], R79 ;  /* 0x0042004f0e007388 */ /* 0x008fe80000000400 */
[----:B----4-:R-:W-:Y:S04]  /*1720*/  STS.U16 [R14+0x4400], R81 ;  /* 0x004400510e007388 */ /* 0x010fe80000000400 */
[----:B-----5:R-:W-:Y:S04]  /*1730*/  STS.U16 [R14+0x4600], R83 ;  /* 0x004600530e007388 */ /* 0x020fe80000000400 */
[----:B------:R-:W-:Y:S04]  /*1740*/  STS.U16 [R14+0x4800], R85 ;  /* 0x004800550e007388 */ /* 0x000fe80000000400 */
[----:B------:R-:W-:Y:S04]  /*1750*/  STS.U16 [R14+0x4a00], R87 ;  /* 0x004a00570e007388 */ /* 0x000fe80000000400 */
[----:B------:R-:W-:Y:S04]  /*1760*/  STS.U16 [R14+0x4c00], R89 ;  /* 0x004c00590e007388 */ /* 0x000fe80000000400 */
[----:B------:R-:W-:Y:S04]  /*1770*/  STS.U16 [R14+0x4e00], R93 ;  /* 0x004e005d0e007388 */ /* 0x000fe80000000400 */
[----:B------:R-:W-:Y:S06]  /*1780*/  BAR.SYNC.DEFER_BLOCKING 0x0 ;  /* 0x0000000000007b1d */ /* 0x000fec0000010000 */
[----:B------:R-:W-:Y:S04]  /*1790*/  LDSM.16.MT88.4 R140, [R15] ;  /* 0x000000000f8c783b */ /* 0x000fe80000004200 */
[----:B------:R-:W0:Y:S04]  /*17a0*/  LDSM.16.M88.4 R40, [R18+0x4200] ;  /* 0x004200001228783b */ /* 0x000e280000000200 */
[----:B------:R-:W1:Y:S04]  /*17b0*/  LDSM.16.MT88.4 R164, [R15+0x100] ;  /* 0x000100000fa4783b */ /* 0x000e680000004200 */
[----:B------:R-:W2:Y:S04]  /*17c0*/  LDSM.16.M88.4 R68, [R18+0x4400] ;  /* 0x004400001244783b */ /* 0x000ea80000000200 */
[----:B------:R-:W3:Y:S04]  /*17d0*/  LDSM.16.M88.4 R76, [R18+0x4600] ;  /* 0x00460000124c783b */ /* 0x000ee80000000200 */
[----:B------:R-:W4:Y:S04]  /*17e0*/  LDSM.16.MT88.4 R96, [R15+0x2000] ;  /* 0x002000000f60783b */ /* 0x000f280000004200 */
[----:B------:R-:W5:Y:S04]  /*17f0*/  LDSM.16.MT88.4 R100, [R15+0x2100] ;  /* 0x002100000f64783b */ /* 0x000f680000004200 */
[----:B------:R-:W3:Y:S04]  /*1800*/  LDSM.16.M88.4 R80, [R18+0x4800] ;  /* 0x004800001250783b */ /* 0x000ee80000000200 */
[----:B------:R-:W3:Y:S04]  /*1810*/  LDSM.16.M88.4 R84, [R18+0x4a00] ;  /* 0x004a00001254783b */ /* 0x000ee80000000200 */
[----:B------:R-:W3:Y:S04]  /*1820*/  LDSM.16.M88.4 R72, [R18+0x4000] ;  /* 0x004000001248783b */ /* 0x000ee80000000200 */
[----:B------:R-:W4:Y:S01]  /*1830*/  LDSM.16.M88.4 R88, [R18+0x4c00] ;  /* 0x004c00001258783b */ /* 0x000f220000000200 */
[-C--:B0-----:R-:W-:Y:S03]  /*1840*/  HMMA.16816.F32 R104, R140, R40.reuse, RZ ;  /* 0x000000288c68723c */ /* 0x081fe600000018ff */
[----:B------:R-:W0:Y:S05]  /*1850*/  LDSM.16.M88.4 R92, [R18+0x4e00] ;  /* 0x004e0000125c783b */ /* 0x000e2a0000000200 */
[----:B-1----:R-:W-:Y:S08]  /*1860*/  HMMA.16816.F32 R108, R164, R40, RZ ;  /* 0x00000028a46c723c */ /* 0x002ff000000018ff */
[-C--:B--2---:R-:W-:Y:S08]  /*1870*/  HMMA.16816.F32 R112, R140, R68.reuse, RZ ;  /* 0x000000448c70723c */ /* 0x084ff000000018ff */
[----:B------:R-:W-:Y:S08]  /*1880*/  HMMA.16816.F32 R116, R164, R68, RZ ;  /* 0x00000044a474723c */ /* 0x000ff000000018ff */
[-C--:B---3--:R-:W-:Y:S08]  /*1890*/  HMMA.16816.F32 R124, R140, R76.reuse, RZ ;  /* 0x0000004c8c7c723c */ /* 0x088ff000000018ff */
[----:B------:R-:W-:Y:S08]  /*18a0*/  HMMA.16816.F32 R148, R164, R76, RZ ;  /* 0x0000004ca494723c */ /* 0x000ff000000018ff */
[-C--:B----4-:R-:W-:Y:S08]  /*18b0*/  HMMA.16816.F32 R104, R96, R42.reuse, R104 ;  /* 0x0000002a6068723c */ /* 0x090ff00000001868 */
[----:B-----5:R-:W-:Y:S01]  /*18c0*/  HMMA.16816.F32 R108, R100, R42, R108 ;  /* 0x0000002a646c723c */ /* 0x020fe2000000186c */
[----:B------:R-:W-:-:S07]  /*18d0*/  LEA R41, P0, R10, UR4, 0x1 ;  /* 0x000000040a297c11 */ /* 0x000fce000f8008ff */
[----:B------:R-:W-:Y:S01]  /*18e0*/  HMMA.16816.F32 R112, R96, R70, R112 ;  /* 0x000000466070723c */ /* 0x000fe20000001870 */
[----:B------:R-:W-:Y:S02]  /*18f0*/  IADD3 R30, P2, R41, 0x9, RZ ;  /* 0x00000009291e7810 */ /* 0x000fe40007f5e0ff */
[----:B------:R-:W-:-:S05]  /*1900*/  IADD3.X R76, RZ, UR5, RZ, P0, !PT ;  /* 0x00000005ff4c7c10 */ /* 0x000fca00087fe4ff */
[----:B------:R-:W-:Y:S01]  /*1910*/  HMMA.16816.F32 R116, R100, R70, R116 ;  /* 0x000000466474723c */ /* 0x000fe20000001874 */
[----:B------:R-:W-:Y:S01]  /*1920*/  IMAD.X R43, RZ, RZ, R76, P2 ;  /* 0x000000ffff2b7224 */ /* 0x000fe200010e064c */
[C---:B------:R-:W-:Y:S02]  /*1930*/  ISETP.GT.U32.AND P6, PT, R30.reuse, R13, PT ;  /* 0x0000000d1e00720c */ /* 0x040fe40003fc4070 */
[C---:B------:R-:W-:Y:S02]  /*1940*/  ISETP.GT.U32.AND P0, PT, R30.reuse, R22, PT ;  /* 0x000000161e00720c */ /* 0x040fe40003f04070 */
[----:B------:R-:W-:Y:S02]  /*1950*/  ISETP.GT.U32.AND P1, PT, R30, R21, PT ;  /* 0x000000151e00720c */ /* 0x000fe40003f24070 */
[----:B------:R-:W-:Y:S01]  /*1960*/  HMMA.16816.F32 R128, R140, R80, RZ ;  /* 0x000000508c80723c */ /* 0x000fe200000018ff */
[----:B------:R-:W-:Y:S01]  /*1970*/  IADD3 R31, P4, R41, 0x10, RZ ;  /* 0x00000010291f7810 */ /* 0x000fe20007f9e0ff */
[----:B------:R-:W-:Y:S01]  /*1980*/  FMUL R42, R105, c[0x0][0x188] ;  /* 0x00006200692a7a20 */ /* 0x000fe20000400000 */
[----:B------:R-:W-:-:S05]  /*1990*/  ISETP.GT.U32.AND.EX P6, PT, R43, RZ, PT, P6 ;  /* 0x000000ff2b00720c */ /* 0x000fca0003fc4160 */
[----:B------:R-:W-:Y:S01]  /*19a0*/  HMMA.16816.F32 R132, R140, R84, RZ ;  /* 0x000000548c84723c */ /* 0x000fe200000018ff */
[C---:B------:R-:W-:Y:S02]  /*19b0*/  ISETP.GT.U32.AND.EX P0, PT, R43.reuse, RZ, PT, P0 ;  /* 0x000000ff2b00720c */ /* 0x040fe40003f04100 */
[----:B------:R-:W-:-:S05]  /*19c0*/  ISETP.GT.U32.AND.EX P1, PT, R43, RZ, PT, P1 ;  /* 0x000000ff2b00720c */ /* 0x000fca0003f24110 */
[----:B------:R-:W-:Y:S01]  /*19d0*/  HMMA.16816.F32 R156, R164, R84, RZ ;  /* 0x00000054a49c723c */ /* 0x000fe200000018ff */
[----:B------:R-:W-:Y:S02]  /*19e0*/  ISETP.GT.U32.AND P2, PT, R31, R13, PT ;  /* 0x0000000d1f00720c */ /* 0x000fe40003f44070 */
[----:B------:R-:W-:-:S04]  /*19f0*/  IADD3.X R40, RZ, R76, RZ, P4, !PT ;  /* 0x0000004cff287210 */ /* 0x000fc800027fe4ff */
[----:B------:R-:W-:Y:S01]  /*1a00*/  FMUL R84, R109, c[0x0][0x188] ;  /* 0x000062006d547a20 */ /* 0x000fe20000400000 */
[----:B------:R-:W-:Y:S01]  /*1a10*/  HMMA.16816.F32 R124, R96, R78, R124 ;  /* 0x0000004e607c723c */ /* 0x000fe2000000187c */
[----:B------:R-:W-:-:S07]  /*1a20*/  ISETP.GT.U32.AND P5, PT, R30, R20, PT ;  /* 0x000000141e00720c */ /* 0x000fce0003fa4070 */
[----:B------:R-:W-:Y:S01]  /*1a30*/  HMMA.16816.F32 R148, R100, R78, R148 ;  /* 0x0000004e6494723c */ /* 0x000fe20000001894 */
[----:B------:R-:W-:-:S06]  /*1a40*/  FSEL R42, R42, -INF , !P6 ;  /* 0xff8000002a2a7808 */ /* 0x000fcc0007000000 */
[----:B------:R-:W-:Y:S01]  /*1a50*/  FMUL R79, R107, c[0x0][0x188] ;  /* 0x000062006b4f7a20 */ /* 0x000fe20000400000 */
[----:B------:R-:W-:Y:S01]  /*1a60*/  HMMA.16816.F32 R120, R140, R72, RZ ;  /* 0x000000488c78723c */ /* 0x000fe200000018ff */
[----:B------:R-:W-:Y:S01]  /*1a70*/  FSEL R84, R84, -INF , !P1 ;  /* 0xff80000054547808 */ /* 0x000fe20004800000 */
[----:B------:R-:W-:Y:S01]  /*1a80*/  FMUL R68, R112, c[0x0][0x188] ;  /* 0x0000620070447a20 */ /* 0x000fe20000400000 */
[----:B------:R-:W-:-:S05]  /*1a90*/  IADD3 R30, P3, R41, 0x11, RZ ;  /* 0x00000011291e7810 */ /* 0x000fca0007f7e0ff */
[C---:B------:R-:W-:Y:S01]  /*1aa0*/  HMMA.16816.F32 R144, R164.reuse, R72, RZ ;  /* 0x00000048a490723c */ /* 0x040fe200000018ff */
[----:B------:R-:W-:Y:S02]  /*1ab0*/  FSEL R79, R79, -INF , !P0 ;  /* 0xff8000004f4f7808 */ /* 0x000fe40004000000 */
[C---:B------:R-:W-:Y:S02]  /*1ac0*/  ISETP.GT.U32.AND P6, PT, R31.reuse, R22, PT ;  /* 0x000000161f00720c */ /* 0x040fe40003fc4070 */
[C---:B------:R-:W-:Y:S02]  /*1ad0*/  ISETP.GT.U32.AND P0, PT, R31.reuse, R21, PT ;  /* 0x000000151f00720c */ /* 0x040fe40003f04070 */
[----:B------:R-:W-:Y:S02]  /*1ae0*/  ISETP.GT.U32.AND P1, PT, R31, R20, PT ;  /* 0x000000141f00720c */ /* 0x000fe40003f24070 */
[C---:B------:R-:W-:Y:S01]  /*1af0*/  ISETP.GT.U32.AND.EX P2, PT, R40.reuse, RZ, PT, P2 ;  /* 0x000000ff2800720c */ /* 0x040fe20003f44120 */
[----:B------:R-:W-:Y:S01]  /*1b00*/  HMMA.16816.F32 R152, R164, R80, RZ ;  /* 0x00000050a498723c */ /* 0x000fe200000018ff */
[----:B------:R-:W-:Y:S01]  /*1b10*/  FMUL R107, R111, c[0x0][0x188] ;  /* 0x000062006f6b7a20 */ /* 0x000fe20000400000 */
[----:B------:R-:W-:-:S02]  /*1b20*/  ISETP.GT.U32.AND.EX P6, PT, R40, RZ, PT, P6 ;  /* 0x000000ff2800720c */ /* 0x000fc40003fc4160 */
[C---:B------:R-:W-:Y:S02]  /*1b30*/  ISETP.GT.U32.AND.EX P0, PT, R40.reuse, RZ, PT, P0 ;  /* 0x000000ff2800720c */ /* 0x040fe40003f04100 */
[----:B------:R-:W-:Y:S01]  /*1b40*/  ISETP.GT.U32.AND.EX P1, PT, R40, RZ, PT, P1 ;  /* 0x000000ff2800720c */ /* 0x000fe20003f24110 */
[----:B------:R-:W-:Y:S01]  /*1b50*/  FMUL R81, R114, c[0x0][0x188] ;  /* 0x0000620072517a20 */ /* 0x000fe20000400000 */
[----:B------:R-:W-:Y:S01]  /*1b60*/  ISETP.GT.U32.AND.EX P5, PT, R43, RZ, PT, P5 ;  /* 0x000000ff2b00720c */ /* 0x000fe20003fa4150 */
[----:B------:R-:W-:Y:S01]  /*1b70*/  IMAD.X R40, RZ, RZ, R76, P3 ;  /* 0x000000ffff287224 */ /* 0x000fe200018e064c */
[----:B------:R-:W-:Y:S02]  /*1b80*/  FSEL R68, R68, -INF , !P2 ;  /* 0xff80000044447808 */ /* 0x000fe40005000000 */
[----:B------:R-:W-:Y:S01]  /*1b90*/  ISETP.GT.U32.AND P2, PT, R30, R21, PT ;  /* 0x000000151e00720c */ /* 0x000fe20003f44070 */
[----:B------:R-:W-:Y:S01]  /*1ba0*/  FMUL R117, R117, c[0x0][0x188] ;  /* 0x0000620075757a20 */ /* 0x000fe20000400000 */
[----:B------:R-:W-:-:S02]  /*1bb0*/  FSEL R107, R107, -INF , !P5 ;  /* 0xff8000006b6b7808 */ /* 0x000fc40006800000 */
[----:B------:R-:W-:Y:S02]  /*1bc0*/  FSEL R81, R81, -INF , !P6 ;  /* 0xff80000051517808 */ /* 0x000fe40007000000 */
[C---:B------:R-:W-:Y:S02]  /*1bd0*/  ISETP.GT.U32.AND P4, PT, R30.reuse, R13, PT ;  /* 0x0000000d1e00720c */ /* 0x040fe40003f84070 */
[C---:B------:R-:W-:Y:S02]  /*1be0*/  ISETP.GT.U32.AND P5, PT, R30.reuse, R22, PT ;  /* 0x000000161e00720c */ /* 0x040fe40003fa4070 */
[----:B------:R-:W-:Y:S02]  /*1bf0*/  ISETP.GT.U32.AND P6, PT, R30, R20, PT ;  /* 0x000000141e00720c */ /* 0x000fe40003fc4070 */
[C---:B------:R-:W-:Y:S01]  /*1c00*/  ISETP.GT.U32.AND.EX P2, PT, R40.reuse, RZ, PT, P2 ;  /* 0x000000ff2800720c */ /* 0x040fe20003f44120 */
[----:B------:R-:W-:Y:S01]  /*1c10*/  HMMA.16816.F32 R128, R96, R82, R128 ;  /* 0x000000526080723c */ /* 0x000fe20000001880 */
[----:B------:R-:W-:Y:S01]  /*1c20*/  FMUL R85, R115, c[0x0][0x188] ;  /* 0x0000620073557a20 */ /* 0x000fe20000400000 */
[----:B------:R-:W-:-:S02]  /*1c30*/  ISETP.GT.U32.AND.EX P4, PT, R40, RZ, PT, P4 ;  /* 0x000000ff2800720c */ /* 0x000fc40003f84140 */
[C---:B------:R-:W-:Y:S02]  /*1c40*/  ISETP.GT.U32.AND.EX P5, PT, R40.reuse, RZ, PT, P5 ;  /* 0x000000ff2800720c */ /* 0x040fe40003fa4150 */
[----:B------:R-:W-:Y:S02]  /*1c50*/  ISETP.GT.U32.AND.EX P6, PT, R40, RZ, PT, P6 ;  /* 0x000000ff2800720c */ /* 0x000fe40003fc4160 */
[C---:B------:R-:W-:Y:S01]  /*1c60*/  HMMA.16816.F32 R132, R96.reuse, R86, R132 ;  /* 0x000000566084723c */ /* 0x040fe20000001884 */
[----:B------:R-:W-:Y:S02]  /*1c70*/  FSEL R184, R117, -INF , !P2 ;  /* 0xff80000075b87808 */ /* 0x000fe40005000000 */
[C---:B------:R-:W-:Y:S02]  /*1c80*/  IADD3 R31, P3, R41.reuse, 0x18, RZ ;  /* 0x00000018291f7810 */ /* 0x040fe40007f7e0ff */
[----:B------:R-:W-:Y:S02]  /*1c90*/  IADD3 R40, P2, R41, 0x19, RZ ;  /* 0x0000001929287810 */ /* 0x000fe40007f5e0ff */
[----:B------:R-:W-:Y:S01]  /*1ca0*/  FSEL R85, R85, -INF , !P5 ;  /* 0xff80000055557808 */ /* 0x000fe20006800000 */
[----:B------:R-:W-:Y:S01]  /*1cb0*/  HMMA.16816.F32 R120, R96, R74, R120 ;  /* 0x0000004a6078723c */ /* 0x000fe20000001878 */
[----:B------:R-:W-:-:S02]  /*1cc0*/  ISETP.GT.U32.AND P5, PT, R31, R20, PT ;  /* 0x000000141f00720c */ /* 0x000fc40003fa4070 */
[----:B------:R-:W-:Y:S01]  /*1cd0*/  IADD3.X R43, RZ, R76, RZ, P3, !PT ;  /* 0x0000004cff2b7210 */ /* 0x000fe20001ffe4ff */
[----:B------:R-:W-:Y:S01]  /*1ce0*/  FMUL R116, R116, c[0x0][0x188] ;  /* 0x0000620074747a20 */ /* 0x000fe20000400000 */
[----:B------:R-:W-:-:S03]  /*1cf0*/  ISETP.GT.U32.AND P3, PT, R40, R13, PT ;  /* 0x0000000d2800720c */ /* 0x000fc60003f64070 */
[----:B------:R-:W-:Y:S01]  /*1d00*/  HMMA.16816.F32 R144, R100, R74, R144 ;  /* 0x0000004a6490723c */ /* 0x000fe20000001890 */
[----:B------:R-:W-:Y:S01]  /*1d10*/  FMUL R30, R118, c[0x0][0x188] ;  /* 0x00006200761e7a20 */ /* 0x000fe20000400000 */
[----:B------:R-:W-:Y:S01]  /*1d20*/  ISETP.GT.U32.AND.EX P5, PT, R43, RZ, PT, P5 ;  /* 0x000000ff2b00720c */ /* 0x000fe20003fa4150 */
[----:B------:R-:W-:-:S04]  /*1d30*/  FMUL R105, R150, c[0x0][0x188] ;  /* 0x0000620096697a20 */ /* 0x000fc80000400000 */
[----:B------:R-:W-:Y:S02]  /*1d40*/  IMAD.X R74, RZ, RZ, R76, P2 ;  /* 0x000000ffff4a7224 */ /* 0x000fe400010e064c */
[----:B------:R-:W-:Y:S02]  /*1d50*/  FMUL R70, R113, c[0x0][0x188] ;  /* 0x0000620071467a20 */ /* 0x000fe40000400000 */
[----:B------:R-:W-:Y:S01]  /*1d60*/  FMUL R125, R125, c[0x0][0x188] ;  /* 0x000062007d7d7a20 */ /* 0x000fe20000400000 */
[----:B------:R-:W-:Y:S02]  /*1d70*/  ISETP.GT.U32.AND.EX P3, PT, R74, RZ, PT, P3 ;  /* 0x000000ff4a00720c */ /* 0x000fe40003f64130 */
[----:B------:R-:W-:Y:S02]  /*1d80*/  FSEL R118, R116, -INF , !P0 ;  /* 0xff80000074767808 */ /* 0x000fe40004000000 */
[----:B------:R-:W-:Y:S02]  /*1d90*/  FSEL R30, R30, -INF , !P1 ;  /* 0xff8000001e1e7808 */ /* 0x000fe40004800000 */
[----:B------:R-:W-:-:S02]  /*1da0*/  FSEL R105, R105, -INF , !P5 ;  /* 0xff80000069697808 */ /* 0x000fc40006800000 */
[C---:B------:R-:W-:Y:S02]  /*1db0*/  ISETP.GT.U32.AND P0, PT, R31.reuse, R13, PT ;  /* 0x0000000d1f00720c */ /* 0x040fe40003f04070 */
[----:B------:R-:W-:Y:S02]  /*1dc0*/  ISETP.GT.U32.AND P1, PT, R31, R22, PT ;  /* 0x000000161f00720c */ /* 0x000fe40003f24070 */
[----:B------:R-:W-:Y:S02]  /*1dd0*/  FSEL R70, R70, -INF , !P4 ;  /* 0xff80000046467808 */ /* 0x000fe40006000000 */
[----:B------:R-:W-:Y:S01]  /*1de0*/  IADD3 R69, P5, R41, 0x21, RZ ;  /* 0x0000002129457810 */ /* 0x000fe20007fbe0ff */
[----:B------:R-:W-:Y:S01]  /*1df0*/  HMMA.16816.F32 R136, R140, R88, RZ ;  /* 0x000000588c88723c */ /* 0x000fe200000018ff */
[----:B------:R-:W-:Y:S02]  /*1e00*/  ISETP.GT.U32.AND P4, PT, R31, R21, PT ;  /* 0x000000151f00720c */ /* 0x000fe40003f84070 */
[----:B------:R-:W-:Y:S01]  /*1e10*/  FSEL R208, R125, -INF , !P3 ;  /* 0xff8000007dd07808 */ /* 0x000fe20005800000 */
[----:B------:R-:W-:Y:S01]  /*1e20*/  FMUL R31, R119, c[0x0][0x188] ;  /* 0x00006200771f7a20 */ /* 0x000fe20000400000 */
[----:B------:R-:W-:Y:S01]  /*1e30*/  IADD3 R71, P3, R41, 0x28, RZ ;  /* 0x0000002829477810 */ /* 0x000fe20007f7e0ff */
[----:B------:R-:W-:-:S02]  /*1e40*/  FMUL R78, R124, c[0x0][0x188] ;  /* 0x000062007c4e7a20 */ /* 0x000fc40000400000 */
[----:B------:R-:W-:Y:S01]  /*1e50*/  HMMA.16816.F32 R160, R164, R88, RZ ;  /* 0x00000058a4a0723c */ /* 0x000fe200000018ff */
[C---:B------:R-:W-:Y:S01]  /*1e60*/  ISETP.GT.U32.AND.EX P0, PT, R43.reuse, RZ, PT, P0 ;  /* 0x000000ff2b00720c */ /* 0x040fe20003f04100 */
[----:B------:R-:W-:Y:S01]  /*1e70*/  IMAD.X R169, RZ, RZ, R76, P5 ;  /* 0x000000ffffa97224 */ /* 0x000fe200028e064c */
[C---:B------:R-:W-:Y:S02]  /*1e80*/  ISETP.GT.U32.AND.EX P1, PT, R43.reuse, RZ, PT, P1 ;  /* 0x000000ff2b00720c */ /* 0x040fe40003f24110 */
[----:B------:R-:W-:Y:S02]  /*1e90*/  ISETP.GT.U32.AND.EX P4, PT, R43, RZ, PT, P4 ;  /* 0x000000ff2b00720c */ /* 0x000fe40003f84140 */
[----:B------:R-:W-:Y:S02]  /*1ea0*/  FMUL R89, R126, c[0x0][0x188] ;  /* 0x000062007e597a20 */ /* 0x000fe40000400000 */
[----:B------:R-:W-:Y:S01]  /*1eb0*/  FMUL R126, R148, c[0x0][0x188] ;  /* 0x00006200947e7a20 */ /* 0x000fe20000400000 */
[----:B------:R-:W-:-:S02]  /*1ec0*/  ISETP.GT.U32.AND P5, PT, R69, R13, PT ;  /* 0x0000000d4500720c */ /* 0x000fc40003fa4070 */
[----:B------:R-:W-:Y:S02]  /*1ed0*/  IADD3.X R111, RZ, R76, RZ, P3, !PT ;  /* 0x0000004cff6f7210 */ /* 0x000fe40001ffe4ff */
[----:B------:R-:W-:Y:S01]  /*1ee0*/  ISETP.GT.U32.AND P3, PT, R71, R13, PT ;  /* 0x0000000d4700720c */ /* 0x000fe20003f64070 */
[----:B------:R-:W-:Y:S01]  /*1ef0*/  FMUL R129, R129, c[0x0][0x188] ;  /* 0x0000620081817a20 */ /* 0x000fe20000400000 */
[----:B------:R-:W-:Y:S02]  /*1f00*/  FSEL R31, R31, -INF , !P6 ;  /* 0xff8000001f1f7808 */ /* 0x000fe40007000000 */
[----:B------:R-:W-:Y:S02]  /*1f10*/  FSEL R78, R78, -INF , !P0 ;  /* 0xff8000004e4e7808 */ /* 0x000fe40004000000 */
[----:B------:R-:W-:Y:S01]  /*1f20*/  FSEL R89, R89, -INF , !P1 ;  /* 0xff80000059597808 */ /* 0x000fe20004800000 */
[----:B------:R-:W-:Y:S01]  /*1f30*/  FMUL R132, R132, c[0x0][0x188] ;  /* 0x0000620084847a20 */ /* 0x000fe20000400000 */
[----:B------:R-:W-:-:S02]  /*1f40*/  ISETP.GT.U32.AND P6, PT, R40, R22, PT ;  /* 0x000000162800720c */ /* 0x000fc40003fc4070 */
[C---:B------:R-:W-:Y:S02]  /*1f50*/  ISETP.GT.U32.AND P0, PT, R40.reuse, R21, PT ;  /* 0x000000152800720c */ /* 0x040fe40003f04070 */
[----:B------:R-:W-:Y:S02]  /*1f60*/  ISETP.GT.U32.AND P1, PT, R40, R20, PT ;  /* 0x000000142800720c */ /* 0x000fe40003f24070 */
[----:B------:R-:W-:Y:S02]  /*1f70*/  FSEL R126, R126, -INF , !P4 ;  /* 0xff8000007e7e7808 */ /* 0x000fe40006000000 */
[----:B------:R-:W-:Y:S02]  /*1f80*/  IADD3 R40, P4, R41, 0x20, RZ ;  /* 0x0000002029287810 */ /* 0x000fe40007f9e0ff */
[----:B------:R-:W-:Y:S02]  /*1f90*/  ISETP.GT.U32.AND.EX P5, PT, R169, RZ, PT, P5 ;  /* 0x000000ffa900720c */ /* 0x000fe40003fa4150 */
[----:B------:R-:W-:-:S02]  /*1fa0*/  ISETP.GT.U32.AND.EX P3, PT, R111, RZ, PT, P3 ;  /* 0x000000ff6f00720c */ /* 0x000fc40003f64130 */
[----:B------:R-:W-:Y:S02]  /*1fb0*/  IADD3.X R72, RZ, R76, RZ, P4, !PT ;  /* 0x0000004cff487210 */ /* 0x000fe400027fe4ff */
[----:B------:R-:W-:Y:S02]  /*1fc0*/  FSEL R206, R129, -INF , !P5 ;  /* 0xff80000081ce7808 */ /* 0x000fe40006800000 */
[-C--:B------:R-:W-:Y:S02]  /*1fd0*/  ISETP.GT.U32.AND P4, PT, R40, R13.reuse, PT ;  /* 0x0000000d2800720c */ /* 0x080fe40003f84070 */
[C---:B------:R-:W-:Y:S02]  /*1fe0*/  IADD3 R124, P5, R41.reuse, 0x8, RZ ;  /* 0x00000008297c7810 */ /* 0x040fe40007fbe0ff */
[----:B------:R-:W-:Y:S02]  /*1ff0*/  FSEL R150, R132, -INF , !P3 ;  /* 0xff80000084967808 */ /* 0x000fe40005800000 */
[----:B------:R-:W-:-:S02]  /*2000*/  ISETP.GT.U32.AND P2, PT, R41, R13, PT ;  /* 0x0000000d2900720c */ /* 0x000fc40003f44070 */
[-C--:B------:R-:W-:Y:S01]  /*2010*/  ISETP.GE.U32.AND P3, PT, R41, R13.reuse, PT ;  /* 0x0000000d2900720c */ /* 0x080fe20003f66070 */
[----:B------:R-:W-:Y:S01]  /*2020*/  FMUL R128, R128, c[0x0][0x188] ;  /* 0x0000620080807a20 */ /* 0x000fe20000400000 */
[----:B------:R-:W-:Y:S01]  /*2030*/  ISETP.GT.U32.AND.EX P4, PT, R72, RZ, PT, P4 ;  /* 0x000000ff4800720c */ /* 0x000fe20003f84140 */
[----:B------:R-:W-:Y:S01]  /*2040*/  FMUL R43, R120, c[0x0][0x188] ;  /* 0x00006200782b7a20 */ /* 0x000fe20000400000 */
[----:B------:R-:W-:Y:S01]  /*2050*/  IADD3.X R207, RZ, R76, RZ, P5, !PT ;  /* 0x0000004cffcf7210 */ /* 0x000fe20002ffe4ff */
[----:B------:R-:W-:Y:S01]  /*2060*/  FMUL R121, R121, c[0x0][0x188] ;  /* 0x0000620079797a20 */ /* 0x000fe20000400000 */
[----:B------:R-:W-:Y:S02]  /*2070*/  ISETP.GT.U32.AND P5, PT, R124, R13, PT ;  /* 0x0000000d7c00720c */ /* 0x000fe40003fa4070 */
[C---:B------:R-:W-:Y:S02]  /*2080*/  ISETP.GT.U32.AND.EX P2, PT, R76.reuse, RZ, PT, P2 ;  /* 0x000000ff4c00720c */ /* 0x040fe40003f44120 */
[----:B------:R-:W-:Y:S01]  /*2090*/  ISETP.GE.U32.AND.EX P3, PT, R76, RZ, PT, P3 ;  /* 0x000000ff4c00720c */ /* 0x000fe20003f66130 */
[----:B0-----:R-:W-:Y:S01]  /*20a0*/  HMMA.16816.F32 R140, R140, R92, RZ ;  /* 0x0000005c8c8c723c */ /* 0x001fe200000018ff */
[----:B------:R-:W-:Y:S01]  /*20b0*/  FSEL R210, R128, -INF , !P4 ;  /* 0xff80000080d27808 */ /* 0x000fe20006000000 */
[----:B------:R-:W-:Y:S01]  /*20c0*/  FMUL R104, R104, c[0x0][0x188] ;  /* 0x0000620068687a20 */ /* 0x000fe20000400000 */
[----:B------:R-:W-:-:S02]  /*20d0*/  ISETP.GT.U32.AND.EX P5, PT, R207, RZ, PT, P5 ;  /* 0x000000ffcf00720c */ /* 0x000fc40003fa4150 */
[----:B------:R-:W-:Y:S02]  /*20e0*/  FSEL R43, R43, -INF , !P2 ;  /* 0xff8000002b2b7808 */ /* 0x000fe40005000000 */
[----:B------:R-:W-:Y:S02]  /*20f0*/  FSEL R128, R121, -INF , !P3 ;  /* 0xff80000079807808 */ /* 0x000fe40005800000 */
[----:B------:R-:W-:Y:S02]  /*2100*/  FSEL R116, R104, -INF , !P5 ;  /* 0xff80000068747808 */ /* 0x000fe40006800000 */
[----:B------:R-:W-:-:S04]  /*2110*/  FMNMX R73, R43, R128, !PT ;  /* 0x000000802b497209 */ /* 0x000fc80007800000 */
[----:B------:R-:W-:Y:S01]  /*2120*/  FMNMX R73, R116, R73, !PT ;  /* 0x0000004974497209 */ /* 0x000fe20007800000 */
[----:B------:R-:W-:Y:S03]  /*2130*/  HMMA.16816.F32 R136, R96, R90, R136 ;  /* 0x0000005a6088723c */ /* 0x000fe60000001888 */
[----:B------:R-:W-:-:S04]  /*2140*/  FMNMX R73, R42, R73, !PT ;  /* 0x000000492a497209 */ /* 0x000fc80007800000 */
[----:B------:R-:W-:Y:S01]  /*2150*/  FMNMX R73, R68, R73, !PT ;  /* 0x0000004944497209 */ /* 0x000fe20007800000 */
[----:B------:R-:W-:Y:S03]  /*2160*/  HMMA.16816.F32 R140, R96, R94, R140 ;  /* 0x0000005e608c723c */ /* 0x000fe6000000188c */
[----:B------:R-:W-:Y:S02]  /*2170*/  FMNMX R73, R70, R73, !PT ;  /* 0x0000004946497209 */ /* 0x000fe40007800000 */
[C---:B------:R-:W-:Y:S02]  /*2180*/  IADD3 R77, P4, R41.reuse, 0x29, RZ ;  /* 0x00000029294d7810 */ /* 0x040fe40007f9e0ff */
[----:B------:R-:W-:Y:S02]  /*2190*/  FMNMX R73, R78, R73, !PT ;  /* 0x000000494e497209 */ /* 0x000fe40007800000 */
[----:B------:R-:W-:Y:S01]  /*21a0*/  IADD3 R117, P5, R41, 0x30, RZ ;  /* 0x0000003029757810 */ /* 0x000fe20007fbe0ff */
[----:B------:R-:W-:Y:S01]  /*21b0*/  IMAD.X R185, RZ, RZ, R76, P4 ;  /* 0x000000ffffb97224 */ /* 0x000fe200020e064c */
[----:B------:R-:W-:-:S02]  /*21c0*/  FMNMX R73, R208, R73, !PT ;  /* 0x00000049d0497209 */ /* 0x000fc40007800000 */
[----:B------:R-:W-:Y:S01]  /*21d0*/  ISETP.GT.U32.AND P4, PT, R77, R13, PT ;  /* 0x0000000d4d00720c */ /* 0x000fe20003f84070 */
[----:B------:R-:W-:Y:S01]  /*21e0*/  FMUL R133, R133, c[0x0][0x188] ;  /* 0x0000620085857a20 */ /* 0x000fe20000400000 */
[----:B------:R-:W-:Y:S01]  /*21f0*/  FMNMX R73, R210, R73, !PT ;  /* 0x00000049d2497209 */ /* 0x000fe20007800000 */
[----:B------:R-:W-:Y:S01]  /*2200*/  IMAD.X R121, RZ, RZ, R76, P5 ;  /* 0x000000ffff797224 */ /* 0x000fe200028e064c */
[----:B------:R-:W-:Y:S02]  /*2210*/  ISETP.GT.U32.AND.EX P4, PT, R185, RZ, PT, P4 ;  /* 0x000000ffb900720c */ /* 0x000fe40003f84140 */
[----:B------:R-:W-:Y:S01]  /*2220*/  ISETP.GT.U32.AND P5, PT, R117, R13, PT ;  /* 0x0000000d7500720c */ /* 0x000fe20003fa4070 */
[----:B------:R-:W-:Y:S01]  /*2230*/  FMUL R136, R136, c[0x0][0x188] ;  /* 0x0000620088887a20 */ /* 0x000fe20000400000 */
[----:B------:R-:W-:Y:S02]  /*2240*/  IADD3 R109, P3, R41, 0x31, RZ ;  /* 0x00000031296d7810 */ /* 0x000fe40007f7e0ff */
[----:B------:R-:W-:-:S02]  /*2250*/  FMNMX R73, R206, R73, !PT ;  /* 0x00000049ce497209 */ /* 0x000fc40007800000 */
[----:B------:R-:W-:Y:S02]  /*2260*/  FSEL R212, R133, -INF , !P4 ;  /* 0xff80000085d47808 */ /* 0x000fe40006000000 */
[----:B------:R-:W-:Y:S02]  /*2270*/  ISETP.GT.U32.AND.EX P5, PT, R121, RZ, PT, P5 ;  /* 0x000000ff7900720c */ /* 0x000fe40003fa4150 */
[----:B------:R-:W-:Y:S02]  /*2280*/  IADD3 R80, P4, R41, 0x38, RZ ;  /* 0x0000003829507810 */ /* 0x000fe40007f9e0ff */
[----:B------:R-:W-:Y:S02]  /*2290*/  IADD3.X R133, RZ, R76, RZ, P3, !PT ;  /* 0x0000004cff857210 */ /* 0x000fe40001ffe4ff */
[----:B------:R-:W-:Y:S02]  /*22a0*/  ISETP.GT.U32.AND P3, PT, R109, R13, PT ;  /* 0x0000000d6d00720c */ /* 0x000fe40003f64070 */
[----:B------:R-:W-:-:S02]  /*22b0*/  FMNMX R73, R150, R73, !PT ;  /* 0x0000004996497209 */ /* 0x000fc40007800000 */
[----:B------:R-:W-:Y:S01]  /*22c0*/  FSEL R216, R136, -INF , !P5 ;  /* 0xff80000088d87808 */ /* 0x000fe20006800000 */
[----:B------:R-:W-:Y:S01]  /*22d0*/  FMUL R137, R137, c[0x0][0x188] ;  /* 0x0000620089897a20 */ /* 0x000fe20000400000 */
[----:B------:R-:W-:Y:S01]  /*22e0*/  IADD3 R88, P5, R41, 0x39, RZ ;  /* 0x0000003929587810 */ /* 0x000fe20007fbe0ff */
[----:B------:R-:W-:Y:S01]  /*22f0*/  IMAD.X R205, RZ, RZ, R76, P4 ;  /* 0x000000ffffcd7224 */ /* 0x000fe200020e064c */
[----:B------:R-:W-:Y:S02]  /*2300*/  ISETP.GT.U32.AND.EX P3, PT, R133, RZ, PT, P3 ;  /* 0x000000ff8500720c */ /* 0x000fe40003f64130 */
[----:B------:R-:W-:Y:S02]  /*2310*/  ISETP.GT.U32.AND P4, PT, R80, R13, PT ;  /* 0x0000000d5000720c */ /* 0x000fe40003f84070 */
[----:B------:R-:W-:Y:S01]  /*2320*/  FMNMX R73, R212, R73, !PT ;  /* 0x00000049d4497209 */ /* 0x000fe20007800000 */
[----:B------:R-:W-:Y:S01]  /*2330*/  FMUL R140, R140, c[0x0][0x188] ;  /* 0x000062008c8c7a20 */ /* 0x000fe20000400000 */
[----:B------:R-:W-:-:S02]  /*2340*/  IADD3.X R136, RZ, R76, RZ, P5, !PT ;  /* 0x0000004cff887210 */ /* 0x000fc40002ffe4ff */
[----:B------:R-:W-:Y:S02]  /*2350*/  ISETP.GT.U32.AND P5, PT, R88, R13, PT ;  /* 0x0000000d5800720c */ /* 0x000fe40003fa4070 */
[----:B------:R-:W-:Y:S02]  /*2360*/  FSEL R214, R137, -INF , !P3 ;  /* 0xff80000089d67808 */ /* 0x000fe40005800000 */
[----:B------:R-:W-:Y:S02]  /*2370*/  ISETP.GT.U32.AND.EX P4, PT, R205, RZ, PT, P4 ;  /* 0x000000ffcd00720c */ /* 0x000fe40003f84140 */
[----:B------:R-:W-:Y:S01]  /*2380*/  FMNMX R73, R216, R73, !PT ;  /* 0x00000049d8497209 */ /* 0x000fe20007800000 */
[----:B------:R-:W-:Y:S01]  /*2390*/  FMUL R120, R141, c[0x0][0x188] ;  /* 0x000062008d787a20 */ /* 0x000fe20000400000 */
[----:B------:R-:W-:Y:S02]  /*23a0*/  ISETP.GT.U32.AND.EX P5, PT, R136, RZ, PT, P5 ;  /* 0x000000ff8800720c */ /* 0x000fe40003fa4150 */
[----:B------:R-:W-:-:S02]  /*23b0*/  FSEL R218, R140, -INF , !P4 ;  /* 0xff8000008cda7808 */ /* 0x000fc40006000000 */
[----:B------:R-:W-:Y:S02]  /*23c0*/  FMNMX R73, R214, R73, !PT ;  /* 0x00000049d6497209 */ /* 0x000fe40007800000 */
[----:B------:R-:W-:Y:S02]  /*23d0*/  FSEL R120, R120, -INF , !P5 ;  /* 0xff80000078787808 */ /* 0x000fe40006800000 */
[C---:B------:R-:W-:Y:S02]  /*23e0*/  ISETP.GT.U32.AND P3, PT, R40.reuse, R22, PT ;  /* 0x000000162800720c */ /* 0x040fe40003f64070 */
[C---:B------:R-:W-:Y:S02]  /*23f0*/  ISETP.GT.U32.AND P4, PT, R40.reuse, R21, PT ;  /* 0x000000152800720c */ /* 0x040fe40003f84070 */
[----:B------:R-:W-:Y:S02]  /*2400*/  ISETP.GT.U32.AND P5, PT, R40, R20, PT ;  /* 0x000000142800720c */ /* 0x000fe40003fa4070 */
[----:B------:R-:W-:Y:S01]  /*2410*/  FMNMX R73, R218, R73, !PT ;  /* 0x00000049da497209 */ /* 0x000fe20007800000 */
[----:B------:R-:W-:Y:S01]  /*2420*/  HMMA.16816.F32 R156, R100, R86, R156 ;  /* 0x00000056649c723c */ /* 0x000fe2000000189c */
[----:B------:R-:W-:Y:S01]  /*2430*/  ISETP.GT.U32.AND.EX P6, PT, R74, RZ, PT, P6 ;  /* 0x000000ff4a00720c */ /* 0x000fe20003fc4160 */
[----:B------:R-:W-:Y:S01]  /*2440*/  IMAD.WIDE R96, R16, 0x2, R180 ;  /* 0x0000000210607825 */ /* 0x000fe200078e02b4 */
[----:B------:R-:W-:-:S02]  /*2450*/  ISETP.GT.U32.AND.EX P0, PT, R74, RZ, PT, P0 ;  /* 0x000000ff4a00720c */ /* 0x000fc40003f04100 */
[----:B------:R-:W-:Y:S01]  /*2460*/  ISETP.GT.U32.AND.EX P1, PT, R74, RZ, PT, P1 ;  /* 0x000000ff4a00720c */ /* 0x000fe20003f24110 */
[----:B------:R-:W-:Y:S01]  /*2470*/  IMAD.WIDE R114, R16, 0x2, R186 ;  /* 0x0000000210727825 */ /* 0x000fe200078e02ba */
[C---:B------:R-:W-:Y:S01]  /*2480*/  ISETP.GT.U32.AND.EX P3, PT, R72.reuse, RZ, PT, P3 ;  /* 0x000000ff4800720c */ /* 0x040fe20003f64130 */
[----:B------:R-:W-:Y:S01]  /*2490*/  HMMA.16816.F32 R152, R100, R82, R152 ;  /* 0x000000526498723c */ /* 0x000fe20000001898 */
[----:B------:R-:W-:Y:S01]  /*24a0*/  ISETP.GT.U32.AND.EX P4, PT, R72, RZ, PT, P4 ;  /* 0x000000ff4800720c */ /* 0x000fe20003f84140 */
[----:B------:R-:W-:Y:S01]  /*24b0*/  IMAD.WIDE R86, R16, 0x2, R176 ;  /* 0x0000000210567825 */ /* 0x000fe200078e02b0 */
[----:B------:R-:W-:Y:S01]  /*24c0*/  ISETP.GT.U32.AND.EX P5, PT, R72, RZ, PT, P5 ;  /* 0x000000ff4800720c */ /* 0x000fe20003fa4150 */
[----:B------:R0:W2:Y:S01]  /*24d0*/  LDG.E.U16 R97, [R96.64] ;  /* 0x0000000660617981 */ /* 0x0000a2000c1e1500 */
[----:B------:R-:W-:Y:S01]  /*24e0*/  FMNMX R40, R120, R73, !PT ;  /* 0x0000004978287209 */ /* 0x000fe20007800000 */
[----:B------:R-:W-:-:S04]  /*24f0*/  IMAD.WIDE R98, R16, 0x2, R178 ;  /* 0x0000000210627825 */ /* 0x000fc800078e02b2 */
[C---:B------:R-:W-:Y:S01]  /*2500*/  IMAD.WIDE R112, R16.reuse, 0x2, R182 ;  /* 0x0000000210707825 */ /* 0x040fe200078e02b6 */
[----:B------:R-:W-:Y:S01]  /*2510*/  HMMA.16816.F32 R164, R164, R92, RZ ;  /* 0x0000005ca4a4723c */ /* 0x000fe200000018ff */
[----:B------:R1:W3:Y:S02]  /*2520*/  LDG.E.U16 R93, [R114.64] ;  /* 0x00000006725d7981 */ /* 0x0002e4000c1e1500 */
[C---:B------:R-:W-:Y:S02]  /*2530*/  IMAD.WIDE R74, R16.reuse, 0x2, R172 ;  /* 0x00000002104a7825 */ /* 0x040fe400078e02ac */
[----:B------:R4:W5:Y:S02]  /*2540*/  LDG.E.U16 R87, [R86.64] ;  /* 0x0000000656577981 */ /* 0x000964000c1e1500 */
[C---:B------:R-:W-:Y:S02]  /*2550*/  IMAD.WIDE R82, R16.reuse, 0x2, R174 ;  /* 0x0000000210527825 */ /* 0x040fe400078e02ae */
[----:B------:R0:W2:Y:S02]  /*2560*/  LDG.E.U16 R119, [R74.64] ;  /* 0x000000064a777981 */ /* 0x0000a4000c1e1500 */
[----:B------:R-:W-:-:S02]  /*2570*/  IMAD.WIDE R72, R16, 0x2, R170 ;  /* 0x0000000210487825 */ /* 0x000fc400078e02aa */
[----:B------:R0:W2:Y:S04]  /*2580*/  LDG.E.U16 R92, [R112.64] ;  /* 0x00000006705c7981 */ /* 0x0000a8000c1e1500 */
[----:B------:R1:W2:Y:S04]  /*2590*/  LDG.E.U16 R98, [R98.64] ;  /* 0x0000000662627981 */ /* 0x0002a8000c1e1500 */
[----:B------:R1:W2:Y:S04]  /*25a0*/  LDG.E.U16 R204, [R82.64] ;  /* 0x0000000652cc7981 */ /* 0x0002a8000c1e1500 */
[----:B0-----:R0:W2:Y:S04]  /*25b0*/  LDG.E.U16 R96, [R72.64] ;  /* 0x0000000648607981 */ /* 0x0010a8000c1e1500 */
[----:B------:R-:W0:Y:S01]  /*25c0*/  SHFL.BFLY PT, R125, R40, 0x2, 0x1f ;  /* 0x0c401f00287d7f89 */ /* 0x000e2200000e0000 */
[----:B------:R-:W-:Y:S01]  /*25d0*/  HMMA.16816.F32 R160, R100, R90, R160 ;  /* 0x0000005a64a0723c */ /* 0x000fe200000018a0 */
[----:B------:R-:W-:-:S02]  /*25e0*/  FMUL R130, R130, c[0x0][0x188] ;  /* 0x0000620082827a20 */ /* 0x000fc40000400000 */
[----:B------:R-:W-:Y:S01]  /*25f0*/  FMUL R127, R127, c[0x0][0x188] ;  /* 0x000062007f7f7a20 */ /* 0x000fe20000400000 */
[----:B------:R-:W-:Y:S03]  /*2600*/  BAR.SYNC.DEFER_BLOCKING 0x0 ;  /* 0x0000000000007b1d */ /* 0x000fe60000010000 */
[----:B------:R-:W-:Y:S02]  /*2610*/  FMUL R91, R134, c[0x0][0x188] ;  /* 0x00006200865b7a20 */ /* 0x000fe40000400000 */
[----:B------:R-:W-:Y:S01]  /*2620*/  FMUL R134, R152, c[0x0][0x188] ;  /* 0x0000620098867a20 */ /* 0x000fe20000400000 */
[----:B-1----:R-:W-:Y:S02]  /*2630*/  FSEL R99, R130, -INF , !P3 ;  /* 0xff80000082637808 */ /* 0x002fe40005800000 */
[----:B------:R-:W-:Y:S02]  /*2640*/  ISETP.GT.U32.AND P3, PT, R69, R22, PT ;  /* 0x000000164500720c */ /* 0x000fe40003f64070 */
[----:B------:R-:W-:-:S02]  /*2650*/  FSEL R134, R134, -INF , !P4 ;  /* 0xff80000086867808 */ /* 0x000fc40006000000 */
[----:B0-----:R-:W-:Y:S01]  /*2660*/  FMNMX R125, R40, R125, !PT ;  /* 0x0000007d287d7209 */ /* 0x001fe20007800000 */
[----:B------:R-:W-:-:S04]  /*2670*/  FMUL R40, R154, c[0x0][0x188] ;  /* 0x000062009a287a20 */ /* 0x000fc80000400000 */
[----:B------:R-:W0:Y:S01]  /*2680*/  SHFL.BFLY PT, R72, R125, 0x1, 0x1f ;  /* 0x0c201f007d487f89 */ /* 0x000e2200000e0000 */
[----:B------:R-:W-:Y:S02]  /*2690*/  FSEL R40, R40, -INF , !P5 ;  /* 0xff80000028287808 */ /* 0x000fe40006800000 */
[----:B------:R-:W-:Y:S02]  /*26a0*/  ISETP.GT.U32.AND P4, PT, R69, R21, PT ;  /* 0x000000154500720c */ /* 0x000fe40003f84070 */
[----:B------:R-:W-:Y:S01]  /*26b0*/  ISETP.GT.U32.AND P5, PT, R71, R22, PT ;  /* 0x000000164700720c */ /* 0x000fe20003fa4070 */
[----:B------:R-:W-:Y:S01]  /*26c0*/  FMUL R148, R149, c[0x0][0x188] ;  /* 0x0000620095947a20 */ /* 0x000fe20000400000 */
[----:B------:R-:W-:Y:S01]  /*26d0*/  ISETP.GT.U32.AND.EX P3, PT, R169, RZ, PT, P3 ;  /* 0x000000ffa900720c */ /* 0x000fe20003f64130 */
[----:B------:R-:W-:Y:S01]  /*26e0*/  FMUL R115, R131, c[0x0][0x188] ;  /* 0x0000620083737a20 */ /* 0x000fe20000400000 */
[----:B------:R-:W-:Y:S01]  /*26f0*/  ISETP.GT.U32.AND.EX P4, PT, R169, RZ, PT, P4 ;  /* 0x000000ffa900720c */ /* 0x000fe20003f84140 */
[----:B------:R-:W-:Y:S01]  /*2700*/  FMUL R132, R153, c[0x0][0x188] ;  /* 0x0000620099847a20 */ /* 0x000fe20000400000 */
[----:B------:R-:W-:-:S02]  /*2710*/  ISETP.GT.U32.AND.EX P5, PT, R111, RZ, PT, P5 ;  /* 0x000000ff6f00720c */ /* 0x000fc40003fa4150 */
[----:B------:R-:W-:Y:S02]  /*2720*/  FSEL R83, R127, -INF , !P6 ;  /* 0xff8000007f537808 */ /* 0x000fe40007000000 */
[----:B------:R-:W-:Y:S02]  /*2730*/  FSEL R148, R148, -INF , !P0 ;  /* 0xff80000094947808 */ /* 0x000fe40004000000 */
[CC--:B------:R-:W-:Y:S02]  /*2740*/  ISETP.GT.U32.AND P6, PT, R41.reuse, R22.reuse, PT ;  /* 0x000000162900720c */ /* 0x0c0fe40003fc4070 */
[----:B------:R-:W-:Y:S02]  /*2750*/  ISETP.GE.U32.AND P0, PT, R41, R22, PT ;  /* 0x000000162900720c */ /* 0x000fe40003f06070 */
[----:B------:R-:W-:Y:S02]  /*2760*/  FSEL R115, R115, -INF , !P3 ;  /* 0xff80000073737808 */ /* 0x000fe40005800000 */
[----:B------:R-:W-:-:S02]  /*2770*/  FSEL R132, R132, -INF , !P4 ;  /* 0xff80000084847808 */ /* 0x000fc40006000000 */
[----:B------:R-:W-:Y:S01]  /*2780*/  FSEL R91, R91, -INF , !P5 ;  /* 0xff8000005b5b7808 */ /* 0x000fe20006800000 */
[----:B------:R-:W-:Y:S01]  /*2790*/  HMMA.16816.F32 R164, R100, R94, R164 ;  /* 0x0000005e64a4723c */ /* 0x000fe200000018a4 */
[-C--:B------:R-:W-:Y:S02]  /*27a0*/  ISETP.GT.U32.AND P3, PT, R71, R21.reuse, PT ;  /* 0x000000154700720c */ /* 0x080fe40003f64070 */
[C---:B------:R-:W-:Y:S02]  /*27b0*/  ISETP.GT.U32.AND P4, PT, R77.reuse, R22, PT ;  /* 0x000000164d00720c */ /* 0x040fe40003f84070 */
[----:B------:R-:W-:Y:S01]  /*27c0*/  ISETP.GT.U32.AND P5, PT, R77, R21, PT ;  /* 0x000000154d00720c */ /* 0x000fe20003fa4070 */
[----:B------:R-:W-:Y:S01]  /*27d0*/  FMUL R113, R106, c[0x0][0x188] ;  /* 0x000062006a717a20 */ /* 0x000fe20000400000 */
[----:B------:R-:W-:Y:S01]  /*27e0*/  ISETP.GT.U32.AND.EX P6, PT, R76, RZ, PT, P6 ;  /* 0x000000ff4c00720c */ /* 0x000fe20003fc4160 */
[----:B------:R-:W-:Y:S01]  /*27f0*/  FMUL R122, R122, c[0x0][0x188] ;  /* 0x000062007a7a7a20 */ /* 0x000fe20000400000 */
[----:B------:R-:W-:Y:S01]  /*2800*/  ISETP.GE.U32.AND.EX P0, PT, R76, RZ, PT, P0 ;  /* 0x000000ff4c00720c */ /* 0x000fe20003f06100 */
[----:B------:R-:W-:Y:S01]  /*2810*/  FMUL R102, R123, c[0x0][0x188] ;  /* 0x000062007b667a20 */ /* 0x000fe20000400000 */
[----:B------:R-:W-:Y:S01]  /*2820*/  ISETP.GT.U32.AND.EX P3, PT, R111, RZ, PT, P3 ;  /* 0x000000ff6f00720c */ /* 0x000fe20003f64130 */
[----:B------:R-:W-:Y:S01]  /*2830*/  FMUL R135, R135, c[0x0][0x188] ;  /* 0x0000620087877a20 */ /* 0x000fe20000400000 */
[----:B------:R-:W-:Y:S01]  /*2840*/  ISETP.GT.U32.AND.EX P4, PT, R185, RZ, PT, P4 ;  /* 0x000000ffb900720c */ /* 0x000fe20003f84140 */
[----:B------:R-:W-:Y:S01]  /*2850*/  FMUL R137, R151, c[0x0][0x188] ;  /* 0x0000620097897a20 */ /* 0x000fe20000400000 */
[----:B------:R-:W-:Y:S01]  /*2860*/  ISETP.GT.U32.AND.EX P5, PT, R185, RZ, PT, P5 ;  /* 0x000000ffb900720c */ /* 0x000fe20003fa4150 */
[----:B------:R-:W-:-:S02]  /*2870*/  FMUL R106, R156, c[0x0][0x188] ;  /* 0x000062009c6a7a20 */ /* 0x000fc40000400000 */
[----:B------:R-:W-:Y:S01]  /*2880*/  FMUL R104, R157, c[0x0][0x188] ;  /* 0x000062009d687a20 */ /* 0x000fe20000400000 */
[----:B------:R-:W-:Y:S02]  /*2890*/  FSEL R123, R122, -INF , !P6 ;  /* 0xff8000007a7b7808 */ /* 0x000fe40007000000 */
[----:B------:R-:W-:Y:S02]  /*28a0*/  FSEL R102, R102, -INF , !P0 ;  /* 0xff80000066667808 */ /* 0x000fe40004000000 */
[----:B------:R-:W-:Y:S02]  /*28b0*/  FSEL R137, R137, -INF , !P1 ;  /* 0xff80000089897808 */ /* 0x000fe40004800000 */
[----:B------:R-:W-:Y:S02]  /*28c0*/  FSEL R106, R106, -INF , !P3 ;  /* 0xff8000006a6a7808 */ /* 0x000fe40005800000 */
[----:B------:R-:W-:Y:S02]  /*28d0*/  FSEL R149, R135, -INF , !P4 ;  /* 0xff80000087957808 */ /* 0x000fe40006000000 */
[----:B------:R-:W-:-:S02]  /*28e0*/  FSEL R104, R104, -INF , !P5 ;  /* 0xff80000068687808 */ /* 0x000fc40006800000 */
[CC--:B------:R-:W-:Y:S02]  /*28f0*/  ISETP.GT.U32.AND P1, PT, R41.reuse, R21.reuse, PT ;  /* 0x000000152900720c */ /* 0x0c0fe40003f24070 */
[C---:B------:R-:W-:Y:S02]  /*2900*/  ISETP.GE.U32.AND P3, PT, R41.reuse, R21, PT ;  /* 0x000000152900720c */ /* 0x040fe40003f66070 */
[CC--:B------:R-:W-:Y:S02]  /*2910*/  ISETP.GT.U32.AND P4, PT, R41.reuse, R20.reuse, PT ;  /* 0x000000142900720c */ /* 0x0c0fe40003f84070 */
[----:B------:R-:W-:Y:S02]  /*2920*/  ISETP.GE.U32.AND P5, PT, R41, R20, PT ;  /* 0x000000142900720c */ /* 0x000fe40003fa6070 */
[----:B0-----:R-:W-:Y:S02]  /*2930*/  FMNMX R41, R125, R72, !PT ;  /* 0x000000487d297209 */ /* 0x001fe40007800000 */
[----:B------:R-:W-:-:S02]  /*2940*/  FSEL R113, R113, -INF , !P2 ;  /* 0xff80000071717808 */ /* 0x000fc40005000000 */
[----:B------:R-:W-:-:S04]  /*2950*/  FMNMX R72, R123, R102, !PT ;  /* 0x000000667b487209 */ /* 0x000fc80007800000 */
[----:B------:R-:W-:-:S04]  /*2960*/  FMNMX R72, R113, R72, !PT ;  /* 0x0000004871487209 */ /* 0x000fc80007800000 */
[----:B------:R-:W-:-:S04]  /*2970*/  FMNMX R72, R79, R72, !PT ;  /* 0x000000484f487209 */ /* 0x000fc80007800000 */
[----:B------:R-:W-:Y:S02]  /*2980*/  FMNMX R72, R81, R72, !PT ;  /* 0x0000004851487209 */ /* 0x000fe40007800000 */
[----:B------:R-:W-:Y:S02]  /*2990*/  ISETP.GT.U32.AND P6, PT, R117, R22, PT ;  /* 0x000000167500720c */ /* 0x000fe40003fc4070 */
[----:B------:R-:W-:Y:S01]  /*29a0*/  FMNMX R72, R85, R72, !PT ;  /* 0x0000004855487209 */ /* 0x000fe20007800000 */
[----:B------:R-:W-:Y:S01]  /*29b0*/  FMUL R95, R138, c[0x0][0x188] ;  /* 0x000062008a5f7a20 */ /* 0x000fe20000400000 */
[----:B------:R-:W-:Y:S02]  /*29c0*/  ISETP.GT.U32.AND.EX P6, PT, R121, RZ, PT, P6 ;  /* 0x000000ff7900720c */ /* 0x000fe40003fc4160 */
[----:B------:R-:W-:Y:S02]  /*29d0*/  FMNMX R72, R89, R72, !PT ;  /* 0x0000004859487209 */ /* 0x000fe40007800000 */
[----:B------:R-:W-:-:S02]  /*29e0*/  FMNMX R41, R41, R168, !PT ;  /* 0x000000a829297209 */ /* 0x000fc40007800000 */
[----:B------:R-:W-:Y:S02]  /*29f0*/  FMNMX R72, R83, R72, !PT ;  /* 0x0000004853487209 */ /* 0x000fe40007800000 */
[----:B------:R-:W-:Y:S02]  /*2a00*/  FSEL R95, R95, -INF , !P6 ;  /* 0xff8000005f5f7808 */ /* 0x000fe40007000000 */
[----:B------:R-:W-:Y:S01]  /*2a10*/  ISETP.GT.U32.AND P6, PT, R117, R21, PT ;  /* 0x000000157500720c */ /* 0x000fe20003fc4070 */
[--C-:B------:R-:W-:Y:S01]  /*2a20*/  FADD R128, R128, -R41.reuse ;  /* 0x8000002980807221 */ /* 0x100fe20000000000 */
[----:B------:R-:W-:Y:S01]  /*2a30*/  FMNMX R72, R99, R72, !PT ;  /* 0x0000004863487209 */ /* 0x000fe20007800000 */
[----:B------:R-:W-:Y:S01]  /*2a40*/  FMUL R130, R160, c[0x0][0x188] ;  /* 0x00006200a0827a20 */ /* 0x000fe20000400000 */
[----:B------:R-:W-:Y:S01]  /*2a50*/  ISETP.GT.U32.AND.EX P6, PT, R121, RZ, PT, P6 ;  /* 0x000000ff7900720c */ /* 0x000fe20003fc4160 */
[----:B------:R-:W-:Y:S01]  /*2a60*/  FMUL R128, R128, 1.4426950216293334961 ;  /* 0x3fb8aa3b80807820 */ /* 0x000fe20000400000 */
[----:B------:R-:W-:Y:S01]  /*2a70*/  ISETP.GT.U32.AND P0, PT, R109, R22, PT ;  /* 0x000000166d00720c */ /* 0x000fe20003f04070 */
[----:B------:R-:W-:Y:S01]  /*2a80*/  FADD R42, R42, -R41 ;  /* 0x800000292a2a7221 */ /* 0x000fe20000000000 */
[----:B------:R-:W-:Y:S01]  /*2a90*/  FMNMX R72, R115, R72, !PT ;  /* 0x0000004873487209 */ /* 0x000fe20007800000 */
[----:B------:R-:W-:Y:S01]  /*2aa0*/  FMUL R101, R139, c[0x0][0x188] ;  /* 0x000062008b657a20 */ /* 0x000fe20000400000 */
[----:B------:R-:W-:Y:S01]  /*2ab0*/  FSEL R130, R130, -INF , !P6 ;  /* 0xff80000082827808 */ /* 0x000fe20007000000 */
[----:B------:R0:W-:Y:S01]  /*2ac0*/  MUFU.EX2 R140, R128 ;  /* 0x00000080008c7308 */ /* 0x0001e20000000800 */
[----:B------:R-:W-:-:S02]  /*2ad0*/  ISETP.GT.U32.AND.EX P0, PT, R133, RZ, PT, P0 ;  /* 0x000000ff8500720c */ /* 0x000fc40003f04100 */
[----:B------:R-:W-:Y:S02]  /*2ae0*/  ISETP.GT.U32.AND P6, PT, R109, R21, PT ;  /* 0x000000156d00720c */ /* 0x000fe40003fc4070 */
[----:B------:R-:W-:Y:S02]  /*2af0*/  FMNMX R72, R91, R72, !PT ;  /* 0x000000485b487209 */ /* 0x000fe40007800000 */
[----:B------:R-:W-:Y:S01]  /*2b00*/  FSEL R101, R101, -INF , !P0 ;  /* 0xff80000065657808 */ /* 0x000fe20004000000 */
[----:B0-----:R-:W-:Y:S01]  /*2b10*/  FMUL R128, R42, 1.4426950216293334961 ;  /* 0x3fb8aa3b2a807820 */ /* 0x001fe20000400000 */
[----:B------:R-:W-:Y:S01]  /*2b20*/  ISETP.GT.U32.AND.EX P6, PT, R133, RZ, PT, P6 ;  /* 0x000000ff8500720c */ /* 0x000fe20003fc4160 */
[----:B------:R-:W-:Y:S01]  /*2b30*/  FMUL R42, R161, c[0x0][0x188] ;  /* 0x00006200a12a7a20 */ /* 0x000fe20000400000 */
[----:B------:R-:W-:Y:S02]  /*2b40*/  ISETP.GT.U32.AND P0, PT, R80, R22, PT ;  /* 0x000000165000720c */ /* 0x000fe40003f04070 */
[----:B------:R-:W-:Y:S01]  /*2b50*/  FMNMX R72, R149, R72, !PT ;  /* 0x0000004895487209 */ /* 0x000fe20007800000 */
[----:B------:R-:W-:Y:S01]  /*2b60*/  FMUL R142, R142, c[0x0][0x188] ;  /* 0x000062008e8e7a20 */ /* 0x000fe20000400000 */
[----:B------:R-:W-:-:S02]  /*2b70*/  FSEL R42, R42, -INF , !P6 ;  /* 0xff8000002a2a7808 */ /* 0x000fc40007000000 */
[----:B------:R-:W-:Y:S02]  /*2b80*/  ISETP.GT.U32.AND P6, PT, R88, R22, PT ;  /* 0x000000165800720c */ /* 0x000fe40003fc4070 */
[----:B------:R-:W-:Y:S02]  /*2b90*/  ISETP.GT.U32.AND.EX P0, PT, R205, RZ, PT, P0 ;  /* 0x000000ffcd00720c */ /* 0x000fe40003f04100 */
[----:B------:R-:W-:Y:S01]  /*2ba0*/  FMNMX R72, R95, R72, !PT ;  /* 0x000000485f487209 */ /* 0x000fe20007800000 */
[----:B------:R-:W-:Y:S01]  /*2bb0*/  FMUL R129, R143, c[0x0][0x188] ;  /* 0x000062008f817a20 */ /* 0x000fe20000400000 */
[----:B------:R-:W-:Y:S02]  /*2bc0*/  FSEL R153, R142, -INF , !P0 ;  /* 0xff8000008e997808 */ /* 0x000fe40004000000 */
[----:B------:R-:W-:Y:S02]  /*2bd0*/  ISETP.GT.U32.AND.EX P6, PT, R136, RZ, PT, P6 ;  /* 0x000000ff8800720c */ /* 0x000fe40003fc4160 */
[----:B------:R-:W-:-:S02]  /*2be0*/  FMNMX R72, R101, R72, !PT ;  /* 0x0000004865487209 */ /* 0x000fc40007800000 */
[----:B------:R-:W-:Y:S02]  /*2bf0*/  FSEL R129, R129, -INF , !P6 ;  /* 0xff80000081817808 */ /* 0x000fe40007000000 */
[----:B------:R-:W-:-:S04]  /*2c00*/  FMNMX R72, R153, R72, !PT ;  /* 0x0000004899487209 */ /* 0x000fc80007800000 */
[----:B------:R-:W-:-:S05]  /*2c10*/  FMNMX R73, R129, R72, !PT ;  /* 0x0000004881497209 */ /* 0x000fca0007800000 */
[----:B------:R-:W0:Y:S01]  /*2c20*/  SHFL.BFLY PT, R74, R73, 0x2, 0x1f ;  /* 0x0c401f00494a7f89 */ /* 0x000e2200000e0000 */
[----:B------:R-:W-:Y:S01]  /*2c30*/  FMUL R90, R144, c[0x0][0x188] ;  /* 0x00006200905a7a20 */ /* 0x000fe20000400000 */
[----:B------:R-:W-:Y:S01]  /*2c40*/  ISETP.GT.U32.AND P6, PT, R124, R21, PT ;  /* 0x000000157c00720c */ /* 0x000fe20003fc4070 */
[----:B------:R-:W-:Y:S01]  /*2c50*/  FMUL R100, R145, c[0x0][0x188] ;  /* 0x0000620091647a20 */ /* 0x000fe20000400000 */
[C---:B------:R-:W-:Y:S02]  /*2c60*/  ISETP.GT.U32.AND.EX P1, PT, R76.reuse, RZ, PT, P1 ;  /* 0x000000ff4c00720c */ /* 0x040fe40003f24110 */
[----:B------:R-:W-:Y:S01]  /*2c70*/  ISETP.GE.U32.AND.EX P3, PT, R76, RZ, PT, P3 ;  /* 0x000000ff4c00720c */ /* 0x000fe20003f66130 */
[----:B----4-:R-:W-:Y:S01]  /*2c80*/  FMUL R86, R108, c[0x0][0x188] ;  /* 0x000062006c567a20 */ /* 0x010fe20000400000 */
[----:B------:R-:W-:Y:S01]  /*2c90*/  ISETP.GT.U32.AND.EX P6, PT, R207, RZ, PT, P6 ;  /* 0x000000ffcf00720c */ /* 0x000fe20003fc4160 */
[----:B------:R-:W-:Y:S01]  /*2ca0*/  FADD R68, R68, -R41 ;  /* 0x8000002944447221 */ /* 0x000fe20000000000 */
[----:B------:R-:W-:-:S02]  /*2cb0*/  FSEL R90, R90, -INF , !P1 ;  /* 0xff8000005a5a7808 */ /* 0x000fc40004800000 */
[----:B------:R-:W-:Y:S01]  /*2cc0*/  FSEL R100, R100, -INF , !P3 ;  /* 0xff80000064647808 */ /* 0x000fe20005800000 */
[----:B------:R-:W-:Y:S01]  /*2cd0*/  FMUL R68, R68, 1.4426950216293334961 ;  /* 0x3fb8aa3b44447820 */ /* 0x000fe20000400000 */
[----:B------:R-:W-:Y:S02]  /*2ce0*/  FSEL R86, R86, -INF , !P6 ;  /* 0xff80000056567808 */ /* 0x000fe40007000000 */
[----:B------:R-:W-:Y:S01]  /*2cf0*/  FMNMX R75, R90, R100, !PT ;  /* 0x000000645a4b7209 */ /* 0x000fe20007800000 */
[----:B------:R-:W-:Y:S01]  /*2d00*/  FADD R78, R78, -R41 ;  /* 0x800000294e4e7221 */ /* 0x000fe20000000000 */
[----:B------:R1:W-:Y:S02]  /*2d10*/  MUFU.EX2 R125, R68 ;  /* 0x00000044007d7308 */ /* 0x0003e40000000800 */
[----:B------:R-:W-:Y:S02]  /*2d20*/  FMNMX R75, R86, R75, !PT ;  /* 0x0000004b564b7209 */ /* 0x000fe40007800000 */
[----:B------:R-:W-:-:S02]  /*2d30*/  ISETP.GT.U32.AND P3, PT, R109, R20, PT ;  /* 0x000000146d00720c */ /* 0x000fc40003f64070 */
[----:B------:R-:W-:Y:S01]  /*2d40*/  FMNMX R109, R84, R75, !PT ;  /* 0x0000004b546d7209 */ /* 0x000fe20007800000 */
[----:B-1----:R-:W-:Y:S01]  /*2d50*/  FMUL R68, R78, 1.4426950216293334961 ;  /* 0x3fb8aa3b4e447820 */ /* 0x002fe20000400000 */
[----:B0-----:R-:W-:Y:S02]  /*2d60*/  FMNMX R78, R73, R74, !PT ;  /* 0x0000004a494e7209 */ /* 0x001fe40007800000 */
[-C--:B------:R-:W-:Y:S02]  /*2d70*/  ISETP.GT.U32.AND P1, PT, R117, R20.reuse, PT ;  /* 0x000000147500720c */ /* 0x080fe40003f24070 */
[----:B------:R-:W-:Y:S01]  /*2d80*/  FMNMX R109, R118, R109, !PT ;  /* 0x0000006d766d7209 */ /* 0x000fe20007800000 */
[----:B------:R-:W0:Y:S01]  /*2d90*/  SHFL.BFLY PT, R117, R78, 0x1, 0x1f ;  /* 0x0c201f004e757f89 */ /* 0x000e2200000e0000 */
[----:B------:R-:W-:Y:S01]  /*2da0*/  ISETP.GT.U32.AND P6, PT, R124, R20, PT ;  /* 0x000000147c00720c */ /* 0x000fe20003fc4070 */
[----:B------:R-:W-:Y:S01]  /*2db0*/  FMUL R146, R146, c[0x0][0x188] ;  /* 0x0000620092927a20 */ /* 0x000fe20000400000 */
[----:B------:R-:W-:Y:S01]  /*2dc0*/  FMNMX R109, R184, R109, !PT ;  /* 0x0000006db86d7209 */ /* 0x000fe20007800000 */
[--C-:B------:R-:W-:Y:S01]  /*2dd0*/  FADD R116, R116, -R41.reuse ;  /* 0x8000002974747221 */ /* 0x100fe20000000000 */
[----:B------:R-:W-:Y:S01]  /*2de0*/  ISETP.GT.U32.AND.EX P4, PT, R76, RZ, PT, P4 ;  /* 0x000000ff4c00720c */ /* 0x000fe20003f84140 */
[----:B------:R-:W-:Y:S01]  /*2df0*/  FMUL R103, R110, c[0x0][0x188] ;  /* 0x000062006e677a20 */ /* 0x000fe20000400000 */
[----:B------:R-:W-:Y:S01]  /*2e00*/  ISETP.GT.U32.AND.EX P6, PT, R207, RZ, PT, P6 ;  /* 0x000000ffcf00720c */ /* 0x000fe20003fc4160 */
[----:B------:R-:W-:Y:S01]  /*2e10*/  FADD R70, R70, -R41 ;  /* 0x8000002946467221 */ /* 0x000fe20000000000 */
[----:B------:R-:W-:Y:S01]  /*2e20*/  FMNMX R109, R126, R109, !PT ;  /* 0x0000006d7e6d7209 */ /* 0x000fe20007800000 */
[----:B------:R-:W-:Y:S01]  /*2e30*/  FMUL R116, R116, 1.4426950216293334961 ;  /* 0x3fb8aa3b74747820 */ /* 0x000fe20000400000 */
[----:B------:R-:W-:Y:S01]  /*2e40*/  FSEL R157, R146, -INF , !P4 ;  /* 0xff800000929d7808 */ /* 0x000fe20006000000 */
[----:B------:R-:W-:Y:S01]  /*2e50*/  FMUL R70, R70, 1.4426950216293334961 ;  /* 0x3fb8aa3b46467820 */ /* 0x000fe20000400000 */
[----:B------:R-:W-:Y:S01]  /*2e60*/  ISETP.GT.U32.AND P4, PT, R88, R21, PT ;  /* 0x000000155800720c */ /* 0x000fe20003f84070 */
[----:B------:R-:W-:Y:S01]  /*2e70*/  FMUL R94, R147, c[0x0][0x188] ;  /* 0x00006200935e7a20 */ /* 0x000fe20000400000 */
[----:B------:R-:W-:-:S02]  /*2e80*/  FSEL R103, R103, -INF , !P6 ;  /* 0xff80000067677808 */ /* 0x000fc40007000000 */
[----:B------:R-:W-:Y:S02]  /*2e90*/  FMNMX R109, R148, R109, !PT ;  /* 0x0000006d946d7209 */ /* 0x000fe40007800000 */
[----:B------:R-:W-:Y:S01]  /*2ea0*/  ISETP.GT.U32.AND P6, PT, R77, R20, PT ;  /* 0x000000144d00720c */ /* 0x000fe20003fc4070 */
[----:B------:R-:W-:Y:S01]  /*2eb0*/  FMUL R77, R165, c[0x0][0x188] ;  /* 0x00006200a54d7a20 */ /* 0x000fe20000400000 */
[----:B------:R-:W-:Y:S01]  /*2ec0*/  ISETP.GE.U32.AND.EX P5, PT, R76, RZ, PT, P5 ;  /* 0x000000ff4c00720c */ /* 0x000fe20003fa6150 */
[----:B------:R-:W-:Y:S01]  /*2ed0*/  MUFU.EX2 R139, R116 ;  /* 0x00000074008b7308 */ /* 0x000fe20000000800 */
[----:B------:R-:W-:Y:S02]  /*2ee0*/  ISETP.GT.U32.AND P0, PT, R80, R21, PT ;  /* 0x000000155000720c */ /* 0x000fe40003f04070 */
[----:B------:R-:W-:Y:S02]  /*2ef0*/  ISETP.GT.U32.AND.EX P4, PT, R136, RZ, PT, P4 ;  /* 0x000000ff8800720c */ /* 0x000fe40003f84140 */
[----:B------:R-:W-:-:S02]  /*2f00*/  FMNMX R109, R134, R109, !PT ;  /* 0x0000006d866d7209 */ /* 0x000fc40007800000 */
[----:B------:R-:W-:Y:S01]  /*2f10*/  FSEL R94, R94, -INF , !P5 ;  /* 0xff8000005e5e7808 */ /* 0x000fe20006800000 */
[----:B------:R1:W-:Y:S01]  /*2f20*/  MUFU.EX2 R116, R70 ;  /* 0x0000004600747308 */ /* 0x0003e20000000800 */
[----:B------:R-:W-:Y:S02]  /*2f30*/  ISETP.GT.U32.AND.EX P0, PT, R205, RZ, PT, P0 ;  /* 0x000000ffcd00720c */ /* 0x000fe40003f04100 */
[----:B------:R-:W-:Y:S02]  /*2f40*/  FSEL R77, R77, -INF , !P4 ;  /* 0xff8000004d4d7808 */ /* 0x000fe40006000000 */
[----:B------:R-:W-:Y:S01]  /*2f50*/  ISETP.GT.U32.AND P4, PT, R88, R20, PT ;  /* 0x000000145800720c */ /* 0x000fe20003f84070 */
[----:B-1----:R-:W-:Y:S01]  /*2f60*/  FMUL R70, R164, c[0x0][0x188] ;  /* 0x00006200a4467a20 */ /* 0x002fe20000400000 */
[----:B------:R-:W-:Y:S02]  /*2f70*/  FMNMX R109, R132, R109, !PT ;  /* 0x0000006d846d7209 */ /* 0x000fe40007800000 */
[----:B------:R-:W-:-:S02]  /*2f80*/  FMNMX R88, R157, R94, !PT ;  /* 0x0000005e9d587209 */ /* 0x000fc40007800000 */
[----:B------:R-:W-:Y:S02]  /*2f90*/  FSEL R70, R70, -INF , !P0 ;  /* 0xff80000046467808 */ /* 0x000fe40004000000 */
[----:B------:R-:W-:Y:S02]  /*2fa0*/  ISETP.GT.U32.AND P0, PT, R71, R20, PT ;  /* 0x000000144700720c */ /* 0x000fe40003f04070 */
[----:B0-----:R-:W-:Y:S02]  /*2fb0*/  FMNMX R78, R78, R117, !PT ;  /* 0x000000754e4e7209 */ /* 0x001fe40007800000 */
[----:B------:R-:W-:Y:S02]  /*2fc0*/  FMNMX R109, R106, R109, !PT ;  /* 0x0000006d6a6d7209 */ /* 0x000fe40007800000 */
[----:B------:R-:W-:Y:S02]  /*2fd0*/  FMNMX R88, R103, R88, !PT ;  /* 0x0000005867587209 */ /* 0x000fe40007800000 */
[----:B------:R-:W-:-:S02]  /*2fe0*/  ISETP.GT.U32.AND.EX P0, PT, R111, RZ, PT, P0 ;  /* 0x000000ff6f00720c */ /* 0x000fc40003f04100 */
[----:B------:R-:W-:Y:S02]  /*2ff0*/  FMNMX R78, R78, R29, !PT ;  /* 0x0000001d4e4e7209 */ /* 0x000fe40007800000 */
[----:B------:R-:W-:Y:S02]  /*3000*/  FMNMX R111, R104, R109, !PT ;  /* 0x0000006d686f7209 */ /* 0x000fe40007800000 */
[----:B------:R-:W-:Y:S01]  /*3010*/  FMNMX R109, R107, R88, !PT ;  /* 0x000000586b6d7209 */ /* 0x000fe20007800000 */
[----:B------:R-:W-:Y:S01]  /*3020*/  FADD R102, R102, -R78 ;  /* 0x8000004e66667221 */ /* 0x000fe20000000000 */
[----:B------:R-:W-:Y:S02]  /*3030*/  FMNMX R111, R130, R111, !PT ;  /* 0x0000006f826f7209 */ /* 0x000fe40007800000 */
[----:B------:R-:W-:Y:S01]  /*3040*/  FMNMX R88, R30, R109, !PT ;  /* 0x0000006d1e587209 */ /* 0x000fe20007800000 */
[----:B------:R-:W-:Y:S01]  /*3050*/  FMUL R102, R102, 1.4426950216293334961 ;  /* 0x3fb8aa3b66667820 */ /* 0x000fe20000400000 */
[----:B------:R-:W-:-:S02]  /*3060*/  FMNMX R111, R42, R111, !PT ;  /* 0x0000006f2a6f7209 */ /* 0x000fc40007800000 */
[----:B------:R-:W-:Y:S01]  /*3070*/  FMNMX R88, R31, R88, !PT ;  /* 0x000000581f587209 */ /* 0x000fe20007800000 */
[----:B------:R-:W-:Y:S01]  /*3080*/  FADD R81, R81, -R78 ;  /* 0x8000004e51517221 */ /* 0x000fe20000000000 */
[----:B------:R-:W-:Y:S01]  /*3090*/  ISETP.GT.U32.AND P2, PT, R69, R20, PT ;  /* 0x000000144500720c */ /* 0x000fe20003f44070 */
[----:B------:R0:W-:Y:S01]  /*30a0*/  MUFU.EX2 R147, R102 ;  /* 0x0000006600937308 */ /* 0x0001e20000000800 */
[----:B------:R-:W-:Y:S01]  /*30b0*/  FMNMX R88, R105, R88, !PT ;  /* 0x0000005869587209 */ /* 0x000fe20007800000 */
[----:B------:R-:W-:Y:S01]  /*30c0*/  FMUL R135, R155, c[0x0][0x188] ;  /* 0x000062009b877a20 */ /* 0x000fe20000400000 */
[----:B------:R-:W-:Y:S01]  /*30d0*/  ISETP.GT.U32.AND.EX P3, PT, R133, RZ, PT, P3 ;  /* 0x000000ff8500720c */ /* 0x000fe20003f64130 */
[----:B------:R-:W-:Y:S01]  /*30e0*/  FMUL R133, R81, 1.4426950216293334961 ;  /* 0x3fb8aa3b51857820 */ /* 0x000fe20000400000 */
[----:B------:R-:W-:Y:S02]  /*30f0*/  ISETP.GT.U32.AND.EX P2, PT, R169, RZ, PT, P2 ;  /* 0x000000ffa900720c */ /* 0x000fe40003f44120 */
[----:B0-----:R-:W-:-:S02]  /*3100*/  FMNMX R102, R70, R111, !PT ;  /* 0x0000006f46667209 */ /* 0x001fc40007800000 */
[----:B------:R-:W-:Y:S02]  /*3110*/  FMNMX R81, R137, R88, !PT ;  /* 0x0000005889517209 */ /* 0x000fe40007800000 */
[----:B------:R-:W-:Y:S01]  /*3120*/  FMNMX R102, R77, R102, !PT ;  /* 0x000000664d667209 */ /* 0x000fe20007800000 */
[----:B------:R-:W-:Y:S01]  /*3130*/  FMUL R131, R158, c[0x0][0x188] ;  /* 0x000062009e837a20 */ /* 0x000fe20000400000 */
[----:B------:R-:W-:Y:S01]  /*3140*/  FSEL R135, R135, -INF , !P2 ;  /* 0xff80000087877808 */ /* 0x000fe20005000000 */
[--C-:B------:R-:W-:Y:S01]  /*3150*/  FADD R108, R85, -R78.reuse ;  /* 0x8000004e556c7221 */ /* 0x100fe20000000000 */
[----:B------:R-:W-:Y:S01]  /*3160*/  FMNMX R88, R40, R81, !PT ;  /* 0x0000005128587209 */ /* 0x000fe20007800000 */
[--C-:B------:R-:W-:Y:S01]  /*3170*/  FADD R113, R113, -R78.reuse ;  /* 0x8000004e71717221 */ /* 0x100fe20000000000 */
[----:B------:R-:W0:Y:S01]  /*3180*/  SHFL.BFLY PT, R85, R102, 0x2, 0x1f ;  /* 0x0c401f0066557f89 */ /* 0x000e2200000e0000 */
[----:B------:R-:W-:Y:S01]  /*3190*/  FADD R79, R79, -R78 ;  /* 0x8000004e4f4f7221 */ /* 0x000fe20000000000 */
[----:B------:R-:W-:Y:S01]  /*31a0*/  ISETP.GT.U32.AND.EX P6, PT, R185, RZ, PT, P6 ;  /* 0x000000ffb900720c */ /* 0x000fe20003fc4160 */
[----:B------:R-:W-:Y:S01]  /*31b0*/  FMUL R127, R159, c[0x0][0x188] ;  /* 0x000062009f7f7a20 */ /* 0x000fe20000400000 */
[----:B------:R-:W-:-:S02]  /*31c0*/  FSEL R131, R131, -INF , !P0 ;  /* 0xff80000083837808 */ /* 0x000fc40004000000 */
[----:B------:R-:W-:Y:S01]  /*31d0*/  FMNMX R88, R135, R88, !PT ;  /* 0x0000005887587209 */ /* 0x000fe20007800000 */
[----:B------:R-:W-:Y:S01]  /*31e0*/  FMUL R113, R113, 1.4426950216293334961 ;  /* 0x3fb8aa3b71717820 */ /* 0x000fe20000400000 */
[----:B------:R-:W-:Y:S01]  /*31f0*/  ISETP.GT.U32.AND.EX P4, PT, R136, RZ, PT, P4 ;  /* 0x000000ff8800720c */ /* 0x000fe20003f84140 */
[----:B------:R-:W-:Y:S01]  /*3200*/  FMUL R136, R79, 1.4426950216293334961 ;  /* 0x3fb8aa3b4f887820 */ /* 0x000fe20000400000 */
[----:B------:R-:W-:Y:S01]  /*3210*/  ISETP.GT.U32.AND.EX P1, PT, R121, RZ, PT, P1 ;  /* 0x000000ff7900720c */ /* 0x000fe20003f24110 */
[----:B------:R-:W-:Y:S01]  /*3220*/  FMUL R79, R162, c[0x0][0x188] ;  /* 0x00006200a24f7a20 */ /* 0x000fe20000400000 */
[----:B------:R-:W-:Y:S02]  /*3230*/  FSEL R127, R127, -INF , !P6 ;  /* 0xff8000007f7f7808 */ /* 0x000fe40007000000 */
[----:B------:R-:W-:Y:S01]  /*3240*/  FMNMX R88, R131, R88, !PT ;  /* 0x0000005883587209 */ /* 0x000fe20007800000 */
[----:B------:R1:W-:Y:S01]  /*3250*/  MUFU.EX2 R143, R113 ;  /* 0x00000071008f7308 */ /* 0x0003e20000000800 */
[----:B------:R-:W-:-:S02]  /*3260*/  ISETP.GT.U32.AND P5, PT, R80, R20, PT ;  /* 0x000000145000720c */ /* 0x000fc40003fa4070 */
[----:B------:R-:W-:Y:S02]  /*3270*/  FSEL R79, R79, -INF , !P1 ;  /* 0xff8000004f4f7808 */ /* 0x000fe40004800000 */
[----:B------:R-:W-:Y:S01]  /*3280*/  FMNMX R88, R127, R88, !PT ;  /* 0x000000587f587209 */ /* 0x000fe20007800000 */
[----:B-1----:R-:W-:Y:S01]  /*3290*/  FMUL R113, R163, c[0x0][0x188] ;  /* 0x00006200a3717a20 */ /* 0x002fe20000400000 */
[----:B------:R-:W-:Y:S01]  /*32a0*/  ISETP.GT.U32.AND.EX P5, PT, R205, RZ, PT, P5 ;  /* 0x000000ffcd00720c */ /* 0x000fe20003fa4150 */
[----:B------:R-:W-:Y:S01]  /*32b0*/  FMUL R111, R166, c[0x0][0x188] ;  /* 0x00006200a66f7a20 */ /* 0x000fe20000400000 */
[----:B------:R-:W-:Y:S02]  /*32c0*/  FMNMX R88, R79, R88, !PT ;  /* 0x000000584f587209 */ /* 0x000fe40007800000 */
[----:B------:R-:W-:Y:S01]  /*32d0*/  FSEL R113, R113, -INF , !P3 ;  /* 0xff80000071717808 */ /* 0x000fe20005800000 */
[--C-:B------:R-:W-:Y:S01]  /*32e0*/  FADD R81, R83, -R78.reuse ;  /* 0x8000004e53517221 */ /* 0x100fe20000000000 */
[----:B------:R-:W-:Y:S01]  /*32f0*/  FSEL R111, R111, -INF , !P5 ;  /* 0xff8000006f6f7808 */ /* 0x000fe20006800000 */
[----:B------:R-:W-:Y:S01]  /*3300*/  FMUL R83, R167, c[0x0][0x188] ;  /* 0x00006200a7537a20 */ /* 0x000fe20000400000 */
[----:B------:R-:W-:Y:S01]  /*3310*/  FMNMX R88, R113, R88, !PT ;  /* 0x0000005871587209 */ /* 0x000fe20007800000 */
[----:B------:R-:W-:-:S02]  /*3320*/  FADD R123, R123, -R78 ;  /* 0x8000004e7b7b7221 */ /* 0x000fc40000000000 */
[----:B------:R-:W-:Y:S01]  /*3330*/  FADD R89, R89, -R78 ;  /* 0x8000004e59597221 */ /* 0x000fe20000000000 */
[----:B------:R-:W-:Y:S02]  /*3340*/  FSEL R83, R83, -INF , !P4 ;  /* 0xff80000053537808 */ /* 0x000fe40006000000 */
[----:B------:R-:W-:Y:S01]  /*3350*/  FMNMX R88, R111, R88, !PT ;  /* 0x000000586f587209 */ /* 0x000fe20007800000 */
[----:B------:R-:W-:Y:S01]  /*3360*/  FMUL R123, R123, 1.4426950216293334961 ;  /* 0x3fb8aa3b7b7b7820 */ /* 0x000fe20000400000 */
[----:B0-----:R-:W-:Y:S01]  /*3370*/  FMNMX R85, R102, R85, !PT ;  /* 0x0000005566557209 */ /* 0x001fe20007800000 */
[----:B------:R-:W-:Y:S01]  /*3380*/  FMUL R89, R89, 1.4426950216293334961 ;  /* 0x3fb8aa3b59597820 */ /* 0x000fe20000400000 */
[----:B------:R-:W-:Y:S01]  /*3390*/  FMNMX R88, R83, R88, !PT ;  /* 0x0000005853587209 */ /* 0x000fe20007800000 */
[----:B------:R-:W-:Y:S02]  /*33a0*/  MUFU.EX2 R142, R123 ;  /* 0x0000007b008e7308 */ /* 0x000fe40000000800 */
[----:B------:R-:W0:Y:S06]  /*33b0*/  SHFL.BFLY PT, R102, R85, 0x1, 0x1f ;  /* 0x0c201f0055667f89 */ /* 0x000e2c00000e0000 */
[----:B------:R1:W-:Y:S02]  /*33c0*/  MUFU.EX2 R123, R89 ;  /* 0x00000059007b7308 */ /* 0x0003e40000000800 */
[----:B-1----:R-:W1:Y:S01]  /*33d0*/  SHFL.BFLY PT, R89, R88, 0x2, 0x1f ;  /* 0x0c401f0058597f89 */ /* 0x002e6200000e0000 */
[----:B0-----:R-:W-:Y:S01]  /*33e0*/  FMNMX R109, R85, R102, !PT ;  /* 0x00000066556d7209 */ /* 0x001fe20007800000 */
[----:B------:R-:W-:-:S02]  /*33f0*/  FADD R85, -R78, R29 ;  /* 0x0000001d4e557221 */ /* 0x000fc40000000100 */
[----:B---3--:R-:W-:Y:S01]  /*3400*/  STS.U16 [R14+0x4000], R93 ;  /* 0x0040005d0e007388 */ /* 0x008fe20000000400 */
[----:B-1----:R-:W-:-:S05]  /*3410*/  FMNMX R29, R88, R89, !PT ;  /* 0x00000059581d7209 */ /* 0x002fca0007800000 */
[----:B------:R-:W0:Y:S04]  /*3420*/  SHFL.BFLY PT, R102, R29, 0x1, 0x1f ;  /* 0x0c201f001d667f89 */ /* 0x000e2800000e0000 */
[----:B--2---:R-:W-:Y:S04]  /*3430*/  STS.U16 [R14+0x4400], R97 ;  /* 0x004400610e007388 */ /* 0x004fe80000000400 */
[----:B-----5:R-:W-:Y:S04]  /*3440*/  STS.U16 [R14+0x4800], R87 ;  /* 0x004800570e007388 */ /* 0x020fe80000000400 */
[----:B------:R1:W-:Y:S04]  /*3450*/  STS.U16 [R14+0x4c00], R119 ;  /* 0x004c00770e007388 */ /* 0x0003e80000000400 */
[----:B------:R-:W-:Y:S04]  /*3460*/  STS.U16 [R23+0x4200], R92 ;  /* 0x0042005c17007388 */ /* 0x000fe80000000400 */
[----:B------:R-:W-:Y:S04]  /*3470*/  STS.U16 [R23+0x4600], R98 ;  /* 0x0046006217007388 */ /* 0x000fe80000000400 */
[----:B------:R-:W-:Y:S04]  /*3480*/  STS.U16 [R23+0x4a00], R204 ;  /* 0x004a00cc17007388 */ /* 0x000fe80000000400 */
[----:B------:R-:W-:Y:S01]  /*3490*/  STS.U16 [R23+0x4e00], R96 ;  /* 0x004e006017007388 */ /* 0x000fe20000000400 */
[----:B------:R-:W-:Y:S01]  /*34a0*/  FMNMX R109, R109, R6, !PT ;  /* 0x000000066d6d7209 */ /* 0x000fe20007800000 */
[----:B------:R-:W-:Y:S01]  /*34b0*/  FADD R120, R120, -R41 ;  /* 0x8000002978787221 */ /* 0x000fe20000000000 */
[----:B0-----:R-:W-:Y:S01]  /*34c0*/  FMNMX R29, R29, R102, !PT ;  /* 0x000000661d1d7209 */ /* 0x001fe20007800000 */
[----:B------:R-:W-:-:S02]  /*34d0*/  FMUL R108, R108, 1.4426950216293334961 ;  /* 0x3fb8aa3b6c6c7820 */ /* 0x000fc40000400000 */
[--C-:B------:R-:W-:Y:S02]  /*34e0*/  FADD R99, R99, -R78.reuse ;  /* 0x8000004e63637221 */ /* 0x100fe40000000000 */
[--C-:B------:R-:W-:Y:S02]  /*34f0*/  FADD R91, R91, -R78.reuse ;  /* 0x8000004e5b5b7221 */ /* 0x100fe40000000000 */
[----:B------:R-:W-:Y:S01]  /*3500*/  FADD R90, R90, -R109 ;  /* 0x8000006d5a5a7221 */ /* 0x000fe20000000000 */
[----:B------:R0:W-:Y:S01]  /*3510*/  MUFU.EX2 R124, R108 ;  /* 0x0000006c007c7308 */ /* 0x0001e20000000800 */
[----:B------:R-:W-:Y:S02]  /*3520*/  FMUL R120, R120, 1.4426950216293334961 ;  /* 0x3fb8aa3b78787820 */ /* 0x000fe40000400000 */
[----:B------:R-:W-:Y:S02]  /*3530*/  FADD R115, R115, -R78 ;  /* 0x8000004e73737221 */ /* 0x000fe40000000000 */
[----:B------:R-:W-:-:S02]  /*3540*/  FMUL R99, R99, 1.4426950216293334961 ;  /* 0x3fb8aa3b63637820 */ /* 0x000fc40000400000 */
[----:B------:R-:W-:Y:S02]  /*3550*/  FMUL R91, R91, 1.4426950216293334961 ;  /* 0x3fb8aa3b5b5b7820 */ /* 0x000fe40000400000 */
[----:B------:R-:W-:Y:S01]  /*3560*/  FMUL R85, R85, 1.4426950216293334961 ;  /* 0x3fb8aa3b55557820 */ /* 0x000fe20000400000 */
[----:B0-----:R-:W-:Y:S01]  /*3570*/  FMNMX R108, R29, R28, !PT ;  /* 0x0000001c1d6c7209 */ /* 0x001fe20007800000 */
[----:B------:R-:W-:Y:S02]  /*3580*/  FMUL R90, R90, 1.4426950216293334961 ;  /* 0x3fb8aa3b5a5a7820 */ /* 0x000fe40000400000 */
[--C-:B------:R-:W-:Y:S02]  /*3590*/  FADD R86, R86, -R109.reuse ;  /* 0x8000006d56567221 */ /* 0x100fe40000000000 */
[----:B------:R-:W-:Y:S02]  /*35a0*/  FADD R84, R84, -R109 ;  /* 0x8000006d54547221 */ /* 0x000fe40000000000 */
[----:B------:R-:W-:-:S02]  /*35b0*/  FMUL R81, R81, 1.4426950216293334961 ;  /* 0x3fb8aa3b51517820 */ /* 0x000fc40000400000 */
[----:B------:R-:W-:Y:S01]  /*35c0*/  FADD R95, R95, -R78 ;  /* 0x8000004e5f5f7221 */ /* 0x000fe20000000000 */
[----:B------:R-:W-:Y:S01]  /*35d0*/  MUFU.EX2 R75, R120 ;  /* 0x00000078004b7308 */ /* 0x000fe20000000800 */
[----:B------:R-:W-:Y:S02]  /*35e0*/  FMUL R110, R115, 1.4426950216293334961 ;  /* 0x3fb8aa3b736e7820 */ /* 0x000fe40000400000 */
[----:B------:R-:W-:Y:S02]  /*35f0*/  FMUL R145, R86, 1.4426950216293334961 ;  /* 0x3fb8aa3b56917820 */ /* 0x000fe40000400000 */
[----:B------:R-:W-:Y:S02]  /*3600*/  FMUL R138, R84, 1.4426950216293334961 ;  /* 0x3fb8aa3b548a7820 */ /* 0x000fe40000400000 */
[----:B------:R-:W-:Y:S01]  /*3610*/  FADD R29, R94, -R108 ;  /* 0x8000006c5e1d7221 */ /* 0x000fe20000000000 */
[----:B------:R0:W-:Y:S01]  /*3620*/  MUFU.EX2 R120, R81 ;  /* 0x0000005100787308 */ /* 0x0001e20000000800 */
[----:B------:R-:W-:-:S07]  /*3630*/  FADD R80, -R41, R168 ;  /* 0x000000a829507221 */ /* 0x000fce0000000100 */
[----:B------:R-:W-:Y:S01]  /*3640*/  MUFU.EX2 R121, R99 ;  /* 0x0000006300797308 */ /* 0x000fe20000000800 */
[----:B------:R-:W-:Y:S01]  /*3650*/  BAR.SYNC.DEFER_BLOCKING 0x0 ;  /* 0x0000000000007b1d */ /* 0x000fe20000010000 */
[----:B0-----:R-:W-:-:S06]  /*3660*/  FMUL R81, R95, 1.4426950216293334961 ;  /* 0x3fb8aa3b5f517820 */ /* 0x001fcc0000400000 */
[----:B------:R-:W-:Y:S08]  /*3670*/  MUFU.EX2 R115, R91 ;  /* 0x0000005b00737308 */ /* 0x000ff00000000800 */
[----:B------:R0:W2:Y:S08]  /*3680*/  MUFU.EX2 R117, R85 ;  /* 0x0000005500757308 */ /* 0x0000b00000000800 */
[----:B------:R3:W-:Y:S01]  /*3690*/  MUFU.EX2 R151, R90 ;  /* 0x0000005a00977308 */ /* 0x0007e20000000800 */
[----:B0-----:R-:W-:Y:S04]  /*36a0*/  LDSM.16.M88.4 R84, [R19+0x4400] ;  /* 0x004400001354783b */ /* 0x001fe80000000200 */
[----:B------:R-:W-:Y:S04]  /*36b0*/  LDSM.16.M88.4 R96, [R19+0x4800] ;  /* 0x004800001360783b */ /* 0x000fe80000000200 */
[----:B---3--:R-:W0:Y:S04]  /*36c0*/  LDSM.16.M88.4 R88, [R19+0x4000] ;  /* 0x004000001358783b */ /* 0x008e280000000200 */
[----:B------:R-:W3:Y:S01]  /*36d0*/  LDSM.16.M88.4 R92, [R19+0x4c00] ;  /* 0x004c0000135c783b */ /* 0x000ee20000000200 */
[----:B------:R-:W-:-:S02]  /*36e0*/  FADD R43, R43, -R41 ;  /* 0x800000292b2b7221 */ /* 0x000fc40000000000 */
[----:B------:R-:W-:Y:S02]  /*36f0*/  FMUL R80, R80, 1.4426950216293334961 ;  /* 0x3fb8aa3b50507820 */ /* 0x000fe40000400000 */
[----:B------:R-:W-:Y:S02]  /*3700*/  FMUL R43, R43, 1.4426950216293334961 ;  /* 0x3fb8aa3b2b2b7820 */ /* 0x000fe40000400000 */
[----:B-1----:R-:W-:Y:S01]  /*3710*/  FADD R119, R103, -R108 ;  /* 0x8000006c67777221 */ /* 0x002fe20000000000 */
[----:B------:R-:W-:Y:S01]  /*3720*/  MUFU.EX2 R128, R128 ;  /* 0x0000008000807308 */ /* 0x000fe20000000800 */
[----:B------:R-:W-:Y:S02]  /*3730*/  FADD R6, -R109, R6 ;  /* 0x000000066d067221 */ /* 0x000fe40000000100 */
[----:B------:R-:W-:Y:S02]  /*3740*/  FADD R157, R157, -R108 ;  /* 0x8000006c9d9d7221 */ /* 0x000fe40000000000 */
[----:B------:R-:W-:-:S03]  /*3750*/  FADD R28, -R108, R28 ;  /* 0x0000001c6c1c7221 */ /* 0x000fc60000000100 */
[----:B------:R-:W1:Y:S01]  /*3760*/  MUFU.EX2 R80, R80 ;  /* 0x0000005000507308 */ /* 0x000e620000000800 */
[----:B------:R-:W-:Y:S02]  /*3770*/  FADD R100, R100, -R109 ;  /* 0x8000006d64647221 */ /* 0x000fe40000000000 */
[----:B------:R-:W-:Y:S02]  /*3780*/  FADD R107, R107, -R108 ;  /* 0x8000006c6b6b7221 */ /* 0x000fe40000000000 */
[----:B------:R-:W-:-:S03]  /*3790*/  FMUL R146, R119, 1.4426950216293334961 ;  /* 0x3fb8aa3b77927820 */ /* 0x000fc60000400000 */
[----:B------:R-:W4:Y:S01]  /*37a0*/  MUFU.EX2 R141, R43 ;  /* 0x0000002b008d7308 */ /* 0x000f220000000800 */
[----:B------:R-:W-:Y:S02]  /*37b0*/  FADD R150, R150, -R41 ;  /* 0x8000002996967221 */ /* 0x000fe40000000000 */
[----:B------:R-:W-:Y:S02]  /*37c0*/  FADD R149, R149, -R78 ;  /* 0x8000004e95957221 */ /* 0x000fe40000000000 */
[----:B------:R-:W-:-:S03]  /*37d0*/  FMUL R6, R6, 1.4426950216293334961 ;  /* 0x3fb8aa3b06067820 */ /* 0x000fc60000400000 */
[----:B------:R-:W5:Y:S01]  /*37e0*/  MUFU.EX2 R136, R136 ;  /* 0x0000008800887308 */ /* 0x000f620000000800 */
[----:B------:R-:W-:Y:S02]  /*37f0*/  FMUL R144, R157, 1.4426950216293334961 ;  /* 0x3fb8aa3b9d907820 */ /* 0x000fe40000400000 */
[----:B------:R-:W-:Y:S02]  /*3800*/  FMUL R119, R28, 1.4426950216293334961 ;  /* 0x3fb8aa3b1c777820 */ /* 0x000fe40000400000 */
[----:B------:R-:W-:Y:S02]  /*3810*/  FMUL R100, R100, 1.4426950216293334961 ;  /* 0x3fb8aa3b64647820 */ /* 0x000fe40000400000 */
[----:B------:R-:W-:Y:S02]  /*3820*/  FMUL R29, R29, 1.4426950216293334961 ;  /* 0x3fb8aa3b1d1d7820 */ /* 0x000fe40000400000 */
[----:B------:R-:W-:Y:S02]  /*3830*/  FMUL R107, R107, 1.4426950216293334961 ;  /* 0x3fb8aa3b6b6b7820 */ /* 0x000fe40000400000 */
[----:B------:R-:W-:Y:S01]  /*3840*/  FADD R101, R101, -R78 ;  /* 0x8000004e65657221 */ /* 0x000fe20000000000 */
[----:B------:R-:W-:Y:S01]  /*3850*/  MUFU.EX2 R145, R145 ;  /* 0x0000009100917308 */ /* 0x000fe20000000800 */
[----:B------:R-:W-:-:S02]  /*3860*/  FMUL R71, R150, 1.4426950216293334961 ;  /* 0x3fb8aa3b96477820 */ /* 0x000fc40000400000 */
[----:B------:R-:W-:Y:S02]  /*3870*/  FMUL R112, R149, 1.4426950216293334961 ;  /* 0x3fb8aa3b95707820 */ /* 0x000fe40000400000 */
[----:B------:R-:W-:Y:S02]  /*3880*/  FADD R28, R153, -R78 ;  /* 0x8000004e991c7221 */ /* 0x000fe40000000000 */
[----:B------:R-:W-:Y:S01]  /*3890*/  FMUL R101, R101, 1.4426950216293334961 ;  /* 0x3fb8aa3b65657820 */ /* 0x000fe20000400000 */
[----:B------:R1:W-:Y:S01]  /*38a0*/  MUFU.EX2 R150, R100 ;  /* 0x0000006400967308 */ /* 0x0003e20000000800 */
[----:B--2---:R-:W-:-:S07]  /*38b0*/  FMUL R102, R117, R62 ;  /* 0x0000003e75667220 */ /* 0x004fce0000400000 */
[----:B------:R-:W-:Y:S01]  /*38c0*/  MUFU.EX2 R138, R138 ;  /* 0x0000008a008a7308 */ /* 0x000fe20000000800 */
[----:B-1----:R-:W-:-:S07]  /*38d0*/  FMUL R100, R80, R60 ;  /* 0x0000003c50647220 */ /* 0x002fce0000400000 */
[----:B------:R-:W1:Y:S01]  /*38e0*/  MUFU.EX2 R6, R6 ;  /* 0x0000000600067308 */ /* 0x000e620000000800 */
[----:B------:R-:W-:-:S07]  /*38f0*/  FMUL R103, R117, R63 ;  /* 0x0000003f75677220 */ /* 0x000fce0000400000 */
[----:B------:R-:W-:Y:S01]  /*3900*/  MUFU.EX2 R144, R144 ;  /* 0x0000009000907308 */ /* 0x000fe20000000800 */
[----:B----4-:R-:W-:-:S07]  /*3910*/  F2FP.PACK_AB R60, R140, R141 ;  /* 0x0000008d8c3c723e */ /* 0x010fce00000000ff */
[----:B------:R-:W-:Y:S01]  /*3920*/  MUFU.EX2 R149, R29 ;  /* 0x0000001d00957308 */ /* 0x000fe20000000800 */
[----:B------:R-:W-:-:S07]  /*3930*/  F2FP.PACK_AB R62, R128, R139 ;  /* 0x0000008b803e723e */ /* 0x000fce00000000ff */
[----:B------:R-:W-:Y:S01]  /*3940*/  MUFU.EX2 R146, R146 ;  /* 0x0000009200927308 */ /* 0x000fe20000000800 */
[----:B-----5:R-:W-:-:S07]  /*3950*/  F2FP.PACK_AB R63, R136, R143 ;  /* 0x0000008f883f723e */ /* 0x020fce00000000ff */
[----:B------:R-:W2:Y:S01]  /*3960*/  MUFU.EX2 R119, R119 ;  /* 0x0000007700777308 */ /* 0x000ea20000000800 */
[----:B------:R-:W-:-:S07]  /*3970*/  FMUL R44, R80, R44 ;  /* 0x0000002c502c7220 */ /* 0x000fce0000400000 */
[----:B------:R-:W4:Y:S01]  /*3980*/  MUFU.EX2 R153, R107 ;  /* 0x0000006b00997308 */ /* 0x000f220000000800 */
[----:B------:R-:W-:Y:S02]  /*3990*/  FMUL R45, R80, R45 ;  /* 0x0000002d502d7220 */ /* 0x000fe40000400000 */
[C---:B------:R-:W-:Y:S02]  /*39a0*/  FMUL R46, R117.reuse, R46 ;  /* 0x0000002e752e7220 */ /* 0x040fe40000400000 */
[----:B------:R-:W-:-:S03]  /*39b0*/  FMUL R47, R117, R47 ;  /* 0x0000002f752f7220 */ /* 0x000fc60000400000 */
[----:B------:R5:W-:Y:S01]  /*39c0*/  MUFU.EX2 R114, R101 ;  /* 0x0000006500727308 */ /* 0x000be20000000800 */
[C---:B------:R-:W-:Y:S02]  /*39d0*/  FMUL R64, R80.reuse, R64 ;  /* 0x0000004050407220 */ /* 0x040fe40000400000 */
[C---:B------:R-:W-:Y:S02]  /*39e0*/  FMUL R65, R80.reuse, R65 ;  /* 0x0000004150417220 */ /* 0x040fe40000400000 */
[C---:B------:R-:W-:Y:S02]  /*39f0*/  FMUL R66, R117.reuse, R66 ;  /* 0x0000004275427220 */ /* 0x040fe40000400000 */
[----:B------:R-:W-:Y:S02]  /*3a00*/  FMUL R67, R117, R67 ;  /* 0x0000004375437220 */ /* 0x000fe40000400000 */
[C---:B-----5:R-:W-:Y:S01]  /*3a10*/  FMUL R101, R80.reuse, R61 ;  /* 0x0000003d50657220 */ /* 0x060fe20000400000 */
[----:B------:R-:W-:Y:S01]  /*3a20*/  F2FP.PACK_AB R61, R147, R142 ;  /* 0x0000008e933d723e */ /* 0x000fe200000000ff */
[----:B------:R-:W-:-:S02]  /*3a30*/  FMUL R36, R80, R36 ;  /* 0x0000002450247220 */ /* 0x000fc40000400000 */
[----:B------:R-:W-:Y:S02]  /*3a40*/  FMUL R37, R80, R37 ;  /* 0x0000002550257220 */ /* 0x000fe40000400000 */
[C---:B------:R-:W-:Y:S02]  /*3a50*/  FMUL R38, R117.reuse, R38 ;  /* 0x0000002675267220 */ /* 0x040fe40000400000 */
[----:B------:R-:W-:Y:S01]  /*3a60*/  FMUL R39, R117, R39 ;  /* 0x0000002775277220 */ /* 0x000fe20000400000 */
[----:B0-----:R-:W-:Y:S01]  /*3a70*/  HMMA.16816.F32 R100, R60, R88, R100 ;  /* 0x000000583c64723c */ /* 0x001fe20000001864 */
[C---:B-1----:R-:W-:Y:S02]  /*3a80*/  FMUL R32, R6.reuse, R32 ;  /* 0x0000002006207220 */ /* 0x042fe40000400000 */
[----:B------:R-:W-:Y:S02]  /*3a90*/  FMUL R33, R6, R33 ;  /* 0x0000002106217220 */ /* 0x000fe40000400000 */
[----:B--2---:R-:W-:-:S03]  /*3aa0*/  FMUL R34, R119, R34 ;  /* 0x0000002277227220 */ /* 0x004fc60000400000 */
[----:B------:R-:W-:Y:S01]  /*3ab0*/  HMMA.16816.F32 R44, R60, R84, R44 ;  /* 0x000000543c2c723c */ /* 0x000fe2000000182c */
[----:B------:R-:W-:Y:S02]  /*3ac0*/  FMUL R35, R119, R35 ;  /* 0x0000002377237220 */ /* 0x000fe40000400000 */
[C---:B------:R-:W-:Y:S02]  /*3ad0*/  FMUL R48, R6.reuse, R48 ;  /* 0x0000003006307220 */ /* 0x040fe40000400000 */
[----:B------:R-:W-:-:S03]  /*3ae0*/  FMUL R49, R6, R49 ;  /* 0x0000003106317220 */ /* 0x000fc60000400000 */
[C---:B------:R-:W-:Y:S01]  /*3af0*/  HMMA.16816.F32 R64, R60.reuse, R96, R64 ;  /* 0x000000603c40723c */ /* 0x040fe20000001840 */
[C---:B------:R-:W-:Y:S02]  /*3b00*/  FMUL R50, R119.reuse, R50 ;  /* 0x0000003277327220 */ /* 0x040fe40000400000 */
[C---:B------:R-:W-:Y:S02]  /*3b10*/  FMUL R51, R119.reuse, R51 ;  /* 0x0000003377337220 */ /* 0x040fe40000400000 */
[C---:B------:R-:W-:Y:S02]  /*3b20*/  FMUL R52, R6.reuse, R52 ;  /* 0x0000003406347220 */ /* 0x040fe40000400000 */
[----:B------:R-:W-:Y:S01]  /*3b30*/  FMUL R53, R6, R53 ;  /* 0x0000003506357220 */ /* 0x000fe20000400000 */
[----:B---3--:R-:W-:Y:S01]  /*3b40*/  HMMA.16816.F32 R60, R60, R92, R36 ;  /* 0x0000005c3c3c723c */ /* 0x008fe20000001824 */
[C---:B------:R-:W-:Y:S02]  /*3b50*/  FMUL R54, R119.reuse, R54 ;  /* 0x0000003677367220 */ /* 0x040fe40000400000 */
[----:B------:R-:W-:-:S02]  /*3b60*/  FMUL R55, R119, R55 ;  /* 0x0000003777377220 */ /* 0x000fc40000400000 */
[----:B------:R-:W-:Y:S02]  /*3b70*/  FMUL R56, R6, R56 ;  /* 0x0000003806387220 */ /* 0x000fe40000400000 */
[----:B------:R-:W-:Y:S01]  /*3b80*/  F2FP.PACK_AB R36, R150, R151 ;  /* 0x000000979624723e */ /* 0x000fe200000000ff */
[----:B------:R-:W-:Y:S01]  /*3b90*/  FMUL R57, R6, R57 ;  /* 0x0000003906397220 */ /* 0x000fe20000400000 */
[----:B------:R-:W-:Y:S01]  /*3ba0*/  F2FP.PACK_AB R38, R138, R145 ;  /* 0x000000918a26723e */ /* 0x000fe200000000ff */
[----:B------:R-:W-:Y:S01]  /*3bb0*/  FMUL R58, R119, R58 ;  /* 0x0000003a773a7220 */ /* 0x000fe20000400000 */
[----:B------:R-:W-:Y:S01]  /*3bc0*/  F2FP.PACK_AB R37, R149, R144 ;  /* 0x000000909525723e */ /* 0x000fe200000000ff */
[----:B------:R-:W-:Y:S01]  /*3bd0*/  FMUL R59, R119, R59 ;  /* 0x0000003b773b7220 */ /* 0x000fe20000400000 */
[----:B----4-:R-:W-:Y:S01]  /*3be0*/  F2FP.PACK_AB R39, R153, R146 ;  /* 0x000000929927723e */ /* 0x010fe200000000ff */
[----:B------:R-:W-:Y:S02]  /*3bf0*/  FADD R118, R118, -R109 ;  /* 0x8000006d76767221 */ /* 0x000fe40000000000 */
[----:B------:R-:W-:-:S02]  /*3c00*/  FADD R208, R208, -R41 ;  /* 0x80000029d0d07221 */ /* 0x000fc40000000000 */
[--C-:B------:R-:W-:Y:S02]  /*3c10*/  FADD R184, R184, -R109.reuse ;  /* 0x8000006db8b87221 */ /* 0x100fe40000000000 */
[----:B------:R-:W-:Y:S01]  /*3c20*/  HMMA.16816.F32 R32, R36, R88, R32 ;  /* 0x000000582420723c */ /* 0x000fe20000001820 */
[----:B------:R-:W-:Y:S02]  /*3c30*/  FADD R126, R126, -R109 ;  /* 0x8000006d7e7e7221 */ /* 0x000fe40000000000 */
[--C-:B------:R-:W-:Y:S02]  /*3c40*/  FADD R30, R30, -R108.reuse ;  /* 0x8000006c1e1e7221 */ /* 0x100fe40000000000 */
[----:B------:R-:W-:-:S03]  /*3c50*/  FADD R31, R31, -R108 ;  /* 0x8000006c1f1f7221 */ /* 0x000fc60000000000 */
[----:B------:R-:W-:Y:S01]  /*3c60*/  HMMA.16816.F32 R48, R36, R84, R48 ;  /* 0x000000542430723c */ /* 0x000fe20000001830 */
[----:B------:R-:W-:Y:S02]  /*3c70*/  FADD R148, R148, -R109 ;  /* 0x8000006d94947221 */ /* 0x000fe40000000000 */
[----:B------:R-:W-:Y:S02]  /*3c80*/  FADD R105, R105, -R108 ;  /* 0x8000006c69697221 */ /* 0x000fe40000000000 */
[----:B------:R-:W-:-:S03]  /*3c90*/  FMUL R155, R118, 1.4426950216293334961 ;  /* 0x3fb8aa3b769b7820 */ /* 0x000fc60000400000 */
[----:B------:R-:W-:Y:S01]  /*3ca0*/  HMMA.16816.F32 R52, R36, R96, R52 ;  /* 0x000000602434723c */ /* 0x000fe20000001834 */
[----:B------:R-:W-:Y:S02]  /*3cb0*/  FMUL R43, R208, 1.4426950216293334961 ;  /* 0x3fb8aa3bd02b7820 */ /* 0x000fe40000400000 */
[----:B------:R-:W-:Y:S02]  /*3cc0*/  FMUL R118, R184, 1.4426950216293334961 ;  /* 0x3fb8aa3bb8767820 */ /* 0x000fe40000400000 */
[----:B------:R-:W-:-:S03]  /*3cd0*/  FMUL R126, R126, 1.4426950216293334961 ;  /* 0x3fb8aa3b7e7e7820 */ /* 0x000fc60000400000 */
[----:B------:R-:W-:Y:S01]  /*3ce0*/  HMMA.16816.F32 R36, R36, R92, R56 ;  /* 0x0000005c2424723c */ /* 0x000fe20000001838 */
[----:B------:R-:W-:Y:S02]  /*3cf0*/  FMUL R96, R30, 1.4426950216293334961 ;  /* 0x3fb8aa3b1e607820 */ /* 0x000fe40000400000 */
[----:B------:R-:W-:-:S04]  /*3d00*/  FMUL R157, R31, 1.4426950216293334961 ;  /* 0x3fb8aa3b1f9d7820 */ /* 0x000fc80000400000 */
[----:B------:R-:W-:Y:S02]  /*3d10*/  FADD R56, R137, -R108 ;  /* 0x8000006c89387221 */ /* 0x000fe40000000000 */
[----:B------:R-:W-:Y:S02]  /*3d20*/  FMUL R148, R148, 1.4426950216293334961 ;  /* 0x3fb8aa3b94947820 */ /* 0x000fe40000400000 */
[----:B------:R-:W-:Y:S02]  /*3d30*/  FMUL R105, R105, 1.4426950216293334961 ;  /* 0x3fb8aa3b69697820 */ /* 0x000fe40000400000 */
[----:B------:R-:W-:Y:S01]  /*3d40*/  FMUL R57, R56, 1.4426950216293334961 ;  /* 0x3fb8aa3b38397820 */ /* 0x000fe20000400000 */
[----:B------:R-:W-:Y:S01]  /*3d50*/  MUFU.EX2 R68, R68 ;  /* 0x0000004400447308 */ /* 0x000fe20000000800 */
[----:B------:R-:W-:-:S07]  /*3d60*/  FADD R56, R134, -R109 ;  /* 0x8000006d86387221 */ /* 0x000fce0000000000 */
[----:B------:R-:W-:Y:S08]  /*3d70*/  MUFU.EX2 R43, R43 ;  /* 0x0000002b002b7308 */ /* 0x000ff00000000800 */
[----:B------:R-:W0:Y:S08]  /*3d80*/  MUFU.EX2 R133, R133 ;  /* 0x0000008500857308 */ /* 0x000e300000000800 */
[----:B------:R-:W-:Y:S08]  /*3d90*/  MUFU.EX2 R155, R155 ;  /* 0x0000009b009b7308 */ /* 0x000ff00000000800 */
[----:B------:R-:W1:Y:S08]  /*3da0*/  MUFU.EX2 R118, R118 ;  /* 0x0000007600767308 */ /* 0x000e700000000800 */
[----:B------:R-:W-:Y:S08]  /*3db0*/  MUFU.EX2 R126, R126 ;  /* 0x0000007e007e7308 */ /* 0x000ff00000000800 */
[----:B------:R-:W-:Y:S08]  /*3dc0*/  MUFU.EX2 R97, R148 ;  /* 0x0000009400617308 */ /* 0x000ff00000000800 */
[----:B------:R-:W-:Y:S08]  /*3dd0*/  MUFU.EX2 R96, R96 ;  /* 0x0000006000607308 */ /* 0x000ff00000000800 */
[----:B------:R-:W2:Y:S08]  /*3de0*/  MUFU.EX2 R157, R157 ;  /* 0x0000009d009d7308 */ /* 0x000eb00000000800 */
[----:B------:R-:W-:Y:S08]  /*3df0*/  MUFU.EX2 R137, R105 ;  /* 0x0000006900897308 */ /* 0x000ff00000000800 */
[----:B------:R-:W3:Y:S01]  /*3e00*/  MUFU.EX2 R134, R57 ;  /* 0x0000003900867308 */ /* 0x000ee20000000800 */
[----:B------:R-:W-:-:S02]  /*3e10*/  FMUL R58, R56, 1.4426950216293334961 ;  /* 0x3fb8aa3b383a7820 */ /* 0x000fc40000400000 */
[--C-:B------:R-:W-:Y:S02]  /*3e20*/  FADD R56, R132, -R109.reuse ;  /* 0x8000006d84387221 */ /* 0x100fe40000000000 */
[----:B------:R-:W-:Y:S02]  /*3e30*/  FMUL R28, R28, 1.4426950216293334961 ;  /* 0x3fb8aa3b1c1c7820 */ /* 0x000fe40000400000 */
[--C-:B------:R-:W-:Y:S02]  /*3e40*/  FADD R106, R106, -R109.reuse ;  /* 0x8000006d6a6a7221 */ /* 0x100fe40000000000 */
[----:B------:R-:W-:Y:S01]  /*3e50*/  FADD R84, R141, R140 ;  /* 0x0000008c8d547221 */ /* 0x000fe20000000000 */
[----:B------:R4:W-:Y:S01]  /*3e60*/  MUFU.EX2 R122, R28 ;  /* 0x0000001c007a7308 */ /* 0x0009e20000000800 */
[----:B------:R-:W-:Y:S01]  /*3e70*/  FMUL R141, R56, 1.4426950216293334961 ;  /* 0x3fb8aa3b388d7820 */ /* 0x000fe20000400000 */
[----:B0-----:R-:W-:Y:S01]  /*3e80*/  F2FP.PACK_AB R29, R124, R133 ;  /* 0x000000857c1d723e */ /* 0x001fe200000000ff */
[----:B------:R-:W-:Y:S01]  /*3e90*/  FADD R56, R104, -R109 ;  /* 0x8000006d68387221 */ /* 0x000fe20000000000 */
[----:B------:R-:W-:Y:S01]  /*3ea0*/  F2FP.PACK_AB R30, R43, R68 ;  /* 0x000000442b1e723e */ /* 0x000fe200000000ff */
[----:B------:R-:W-:Y:S01]  /*3eb0*/  FMUL R140, R106, 1.4426950216293334961 ;  /* 0x3fb8aa3b6a8c7820 */ /* 0x000fe20000400000 */
[----:B------:R-:W-:-:S02]  /*3ec0*/  F2FP.PACK_AB R31, R120, R123 ;  /* 0x0000007b781f723e */ /* 0x000fc400000000ff */
[----:B-1----:R-:W-:Y:S02]  /*3ed0*/  F2FP.PACK_AB R104, R118, R155 ;  /* 0x0000009b7668723e */ /* 0x002fe400000000ff */
[----:B----4-:R-:W-:Y:S02]  /*3ee0*/  F2FP.PACK_AB R28, R116, R125 ;  /* 0x0000007d741c723e */ /* 0x010fe400000000ff */
[----:B--2---:R-:W-:Y:S02]  /*3ef0*/  F2FP.PACK_AB R105, R157, R96 ;  /* 0x000000609d69723e */ /* 0x004fe400000000ff */
[----:B------:R-:W-:Y:S02]  /*3f00*/  F2FP.PACK_AB R106, R97, R126 ;  /* 0x0000007e616a723e */ /* 0x000fe400000000ff */
[----:B---3--:R-:W-:Y:S01]  /*3f10*/  F2FP.PACK_AB R107, R134, R137 ;  /* 0x00000089866b723e */ /* 0x008fe200000000ff */
[----:B------:R-:W-:Y:S01]  /*3f20*/  FADD R85, R139, R84 ;  /* 0x000000548b557221 */ /* 0x000fe20000000000 */
[----:B------:R-:W-:Y:S01]  /*3f30*/  HMMA.16816.F32 R100, R28, R90, R100 ;  /* 0x0000005a1c64723c */ /* 0x000fe20000001864 */
[----:B------:R-:W-:Y:S01]  /*3f40*/  FADD R88, R40, -R108 ;  /* 0x8000006c28587221 */ /* 0x000fe20000000000 */
[----:B------:R0:W-:Y:S01]  /*3f50*/  MUFU.EX2 R132, R58 ;  /* 0x0000003a00847308 */ /* 0x0001e20000000800 */
[----:B------:R-:W-:-:S05]  /*3f60*/  FMUL R139, R56, 1.4426950216293334961 ;  /* 0x3fb8aa3b388b7820 */ /* 0x000fca0000400000 */
[----:B------:R-:W-:Y:S01]  /*3f70*/  HMMA.16816.F32 R32, R104, R90, R32 ;  /* 0x0000005a6820723c */ /* 0x000fe20000001820 */
[----:B0-----:R-:W-:Y:S06]  /*3f80*/  LDSM.16.M88.4 R56, [R5+0x4400] ;  /* 0x004400000538783b */ /* 0x001fec0000000200 */
[----:B------:R-:W-:Y:S01]  /*3f90*/  FADD R90, R128, R85 ;  /* 0x00000055805a7221 */ /* 0x000fe20000000000 */
[----:B------:R-:W-:Y:S01]  /*3fa0*/  HMMA.16816.F32 R44, R28, R86, R44 ;  /* 0x000000561c2c723c */ /* 0x000fe2000000182c */
[----:B------:R-:W-:Y:S02]  /*3fb0*/  FMUL R128, R88, 1.4426950216293334961 ;  /* 0x3fb8aa3b58807820 */ /* 0x000fe40000400000 */
[----:B------:R-:W-:-:S02]  /*3fc0*/  FADD R125, R125, R90 ;  /* 0x0000005a7d7d7221 */ /* 0x000fc40000000000 */
[----:B------:R-:W-:Y:S03]  /*3fd0*/  LDSM.16.M88.4 R88, [R5+0x4c00] ;  /* 0x004c00000558783b */ /* 0x000fe60000000200 */
[C---:B------:R-:W-:Y:S08]  /*3fe0*/  HMMA.16816.F32 R64, R28.reuse, R98, R64 ;  /* 0x000000621c40723c */ /* 0x040ff00000001840 */
[----:B------:R-:W-:Y:S01]  /*3ff0*/  HMMA.16816.F32 R60, R28, R94, R60 ;  /* 0x0000005e1c3c723c */ /* 0x000fe2000000183c */
[----:B------:R-:W0:Y:S07]  /*4000*/  LDSM.16.M88.4 R28, [R5+0x4000] ;  /* 0x00400000051c783b */ /* 0x000e2e0000000200 */
[----:B------:R-:W-:Y:S01]  /*4010*/  HMMA.16816.F32 R48, R104, R86, R48 ;  /* 0x000000566830723c */ /* 0x000fe20000001830 */
[----:B------:R-:W1:Y:S01]  /*4020*/  LDSM.16.M88.4 R84, [R5+0x4800] ;  /* 0x004800000554783b */ /* 0x000e620000000200 */
[----:B------:R-:W-:-:S02]  /*4030*/  FADD R210, R210, -R41 ;  /* 0x80000029d2d27221 */ /* 0x000fc40000000000 */
[----:B------:R-:W-:Y:S02]  /*4040*/  FADD R206, R206, -R41 ;  /* 0x80000029cece7221 */ /* 0x000fe40000000000 */
[----:B------:R-:W-:Y:S02]  /*4050*/  FADD R149, R144, R149 ;  /* 0x0000009590957221 */ /* 0x000fe40000000000 */
[----:B------:R-:W-:Y:S02]  /*4060*/  FADD R212, R212, -R41 ;  /* 0x80000029d4d47221 */ /* 0x000fe40000000000 */
[----:B------:R-:W-:Y:S02]  /*4070*/  FMUL R69, R210, 1.4426950216293334961 ;  /* 0x3fb8aa3bd2457820 */ /* 0x000fe40000400000 */
[----:B------:R-:W-:Y:S02]  /*4080*/  FMUL R72, R206, 1.4426950216293334961 ;  /* 0x3fb8aa3bce487820 */ /* 0x000fe40000400000 */
[----:B------:R-:W-:-:S02]  /*4090*/  FADD R146, R146, R149 ;  /* 0x0000009592927221 */ /* 0x000fc40000000000 */
[----:B------:R-:W-:Y:S01]  /*40a0*/  FMUL R212, R212, 1.4426950216293334961 ;  /* 0x3fb8aa3bd4d47820 */ /* 0x000fe20000400000 */
[----:B------:R-:W-:Y:S01]  /*40b0*/  MUFU.EX2 R69, R69 ;  /* 0x0000004500457308 */ /* 0x000fe20000000800 */
[----:B------:R-:W-:Y:S02]  /*40c0*/  FADD R153, R153, R146 ;  /* 0x0000009299997221 */ /* 0x000fe40000000000 */
[--C-:B------:R-:W-:Y:S02]  /*40d0*/  FADD R135, R135, -R108.reuse ;  /* 0x8000006c87877221 */ /* 0x100fe40000000000 */
[----:B------:R-:W-:Y:S02]  /*40e0*/  FADD R131, R131, -R108 ;  /* 0x8000006c83837221 */ /* 0x000fe40000000000 */
[----:B------:R-:W-:Y:S01]  /*40f0*/  FADD R142, R142, R147 ;  /* 0x000000938e8e7221 */ /* 0x000fe20000000000 */
[----:B------:R-:W2:Y:S01]  /*4100*/  MUFU.EX2 R72, R72 ;  /* 0x0000004800487308 */ /* 0x000ea20000000800 */
[----:B------:R-:W-:-:S02]  /*4110*/  FADD R150, R151, R150 ;  /* 0x0000009697967221 */ /* 0x000fc40000000000 */
[----:B------:R-:W-:Y:S02]  /*4120*/  FADD R127, R127, -R108 ;  /* 0x8000006c7f7f7221 */ /* 0x000fe40000000000 */
[----:B------:R-:W-:-:S03]  /*4130*/  FMUL R135, R135, 1.4426950216293334961 ;  /* 0x3fb8aa3b87877820 */ /* 0x000fc60000400000 */
[----:B------:R-:W-:Y:S01]  /*4140*/  MUFU.EX2 R71, R71 ;  /* 0x0000004700477308 */ /* 0x000fe20000000800 */
[----:B------:R-:W-:Y:S02]  /*4150*/  FADD R96, R96, R153 ;  /* 0x0000009960607221 */ /* 0x000fe40000000000 */
[----:B------:R-:W-:-:S05]  /*4160*/  FMUL R131, R131, 1.4426950216293334961 ;  /* 0x3fb8aa3b83837820 */ /* 0x000fca0000400000 */
[----:B------:R-:W-:Y:S01]  /*4170*/  MUFU.EX2 R74, R212 ;  /* 0x000000d4004a7308 */ /* 0x000fe20000000800 */
[----:B------:R-:W-:Y:S02]  /*4180*/  FADD R143, R143, R142 ;  /* 0x0000008e8f8f7221 */ /* 0x000fe40000000000 */
[----:B------:R-:W-:-:S05]  /*4190*/  FADD R145, R145, R150 ;  /* 0x0000009691917221 */ /* 0x000fca0000000000 */
[----:B------:R-:W3:Y:S01]  /*41a0*/  MUFU.EX2 R110, R110 ;  /* 0x0000006e006e7308 */ /* 0x000ee20000000800 */
[----:B------:R-:W-:Y:S01]  /*41b0*/  FADD R125, R116, R125 ;  /* 0x0000007d747d7221 */ /* 0x000fe20000000000 */
[----:B------:R-:W-:Y:S01]  /*41c0*/  HMMA.16816.F32 R52, R104, R98, R52 ;  /* 0x000000626834723c */ /* 0x000fe20000001834 */
[----:B------:R-:W-:-:S05]  /*41d0*/  FMUL R127, R127, 1.4426950216293334961 ;  /* 0x3fb8aa3b7f7f7820 */ /* 0x000fca0000400000 */
[----:B------:R-:W4:Y:S01]  /*41e0*/  MUFU.EX2 R112, R112 ;  /* 0x0000007000707308 */ /* 0x000f220000000800 */
[----:B------:R-:W-:Y:S02]  /*41f0*/  FADD R98, R157, R96 ;  /* 0x000000609d627221 */ /* 0x000fe40000000000 */
[----:B------:R-:W-:Y:S02]  /*4200*/  FADD R136, R136, R143 ;  /* 0x0000008f88887221 */ /* 0x000fe40000000000 */
[----:B------:R-:W-:Y:S02]  /*4210*/  FADD R138, R138, R145 ;  /* 0x000000918a8a7221 */ /* 0x000fe40000000000 */
[----:B------:R-:W-:Y:S01]  /*4220*/  FADD R96, R68, R125 ;  /* 0x0000007d44607221 */ /* 0x000fe20000000000 */
[----:B------:R-:W5:Y:S01]  /*4230*/  MUFU.EX2 R141, R141 ;  /* 0x0000008d008d7308 */ /* 0x000f620000000800 */
[----:B------:R-:W-:Y:S02]  /*4240*/  FADD R133, R133, R136 ;  /* 0x0000008885857221 */ /* 0x000fe40000000000 */
[----:B------:R-:W-:-:S05]  /*4250*/  FADD R155, R155, R138 ;  /* 0x0000008a9b9b7221 */ /* 0x000fca0000000000 */
[----:B------:R-:W-:Y:S01]  /*4260*/  MUFU.EX2 R140, R140 ;  /* 0x0000008c008c7308 */ /* 0x000fe20000000800 */
[----:B------:R-:W-:Y:S01]  /*4270*/  FADD R216, R216, -R41 ;  /* 0x80000029d8d87221 */ /* 0x000fe20000000000 */
[----:B------:R-:W-:Y:S06]  /*4280*/  HMMA.16816.F32 R36, R104, R94, R36 ;  /* 0x0000005e6824723c */ /* 0x000fec0000001824 */
[----:B------:R-:W-:Y:S01]  /*4290*/  MUFU.EX2 R139, R139 ;  /* 0x0000008b008b7308 */ /* 0x000fe20000000800 */
[----:B--2---:R-:W-:-:S07]  /*42a0*/  F2FP.PACK_AB R92, R72, R69 ;  /* 0x00000045485c723e */ /* 0x004fce00000000ff */
[----:B------:R-:W-:Y:S01]  /*42b0*/  MUFU.EX2 R128, R128 ;  /* 0x0000008000807308 */ /* 0x000fe20000000800 */
[----:B---3--:R-:W-:-:S07]  /*42c0*/  F2FP.PACK_AB R93, R110, R121 ;  /* 0x000000796e5d723e */ /* 0x008fce00000000ff */
[----:B------:R-:W2:Y:S01]  /*42d0*/  MUFU.EX2 R135, R135 ;  /* 0x0000008700877308 */ /* 0x000ea20000000800 */
[----:B------:R-:W-:-:S07]  /*42e0*/  F2FP.PACK_AB R94, R74, R71 ;  /* 0x000000474a5e723e */ /* 0x000fce00000000ff */
[----:B------:R-:W-:Y:S01]  /*42f0*/  MUFU.EX2 R131, R131 ;  /* 0x0000008300837308 */ /* 0x000fe20000000800 */
[----:B----4-:R-:W-:-:S07]  /*4300*/  F2FP.PACK_AB R95, R112, R115 ;  /* 0x00000073705f723e */ /* 0x010fce00000000ff */
[----:B------:R-:W3:Y:S01]  /*4310*/  MUFU.EX2 R68, R127 ;  /* 0x0000007f00447308 */ /* 0x000ee20000000800 */
[----:B------:R-:W-:Y:S02]  /*4320*/  FADD R124, R124, R133 ;  /* 0x000000857c7c7221 */ /* 0x000fe40000000000 */
[----:B------:R-:W-:Y:S02]  /*4330*/  FADD R155, R118, R155 ;  /* 0x0000009b769b7221 */ /* 0x000fe40000000000 */
[----:B------:R-:W-:Y:S02]  /*4340*/  FMUL R73, R216, 1.4426950216293334961 ;  /* 0x3fb8aa3bd8497820 */ /* 0x000fe40000400000 */
[----:B------:R-:W-:Y:S02]  /*4350*/  FADD R214, R214, -R41 ;  /* 0x80000029d6d67221 */ /* 0x000fe40000000000 */
[----:B------:R-:W-:Y:S02]  /*4360*/  FADD R96, R43, R96 ;  /* 0x000000602b607221 */ /* 0x000fe40000000000 */
[----:B------:R-:W-:-:S02]  /*4370*/  FADD R79, R79, -R108 ;  /* 0x8000006c4f4f7221 */ /* 0x000fc40000000000 */
[----:B------:R-:W-:Y:S02]  /*4380*/  FADD R218, R218, -R41 ;  /* 0x80000029dada7221 */ /* 0x000fe40000000000 */
[----:B------:R-:W-:Y:S02]  /*4390*/  FADD R130, R130, -R109 ;  /* 0x8000006d82827221 */ /* 0x000fe40000000000 */
[----:B------:R-:W-:Y:S02]  /*43a0*/  FADD R123, R123, R124 ;  /* 0x0000007c7b7b7221 */ /* 0x000fe40000000000 */
[----:B------:R-:W-:Y:S02]  /*43b0*/  FADD R126, R126, R155 ;  /* 0x0000009b7e7e7221 */ /* 0x000fe40000000000 */
[----:B------:R-:W-:Y:S02]  /*43c0*/  FMUL R76, R214, 1.4426950216293334961 ;  /* 0x3fb8aa3bd64c7820 */ /* 0x000fe40000400000 */
[----:B------:R-:W-:Y:S01]  /*43d0*/  FADD R137, R137, R98 ;  /* 0x0000006289897221 */ /* 0x000fe20000000000 */
[----:B------:R-:W4:Y:S01]  /*43e0*/  MUFU.EX2 R73, R73 ;  /* 0x0000004900497308 */ /* 0x000f220000000800 */
[----:B0-----:R-:W-:Y:S01]  /*43f0*/  HMMA.16816.F32 R100, R92, R28, R100 ;  /* 0x0000001c5c64723c */ /* 0x001fe20000001864 */
[----:B------:R-:W-:-:S02]  /*4400*/  FADD R69, R69, R96 ;  /* 0x0000006045457221 */ /* 0x000fc40000000000 */
[----:B------:R-:W-:Y:S02]  /*4410*/  FMUL R79, R79, 1.4426950216293334961 ;  /* 0x3fb8aa3b4f4f7820 */ /* 0x000fe40000400000 */
[----:B------:R-:W-:Y:S02]  /*4420*/  FMUL R82, R218, 1.4426950216293334961 ;  /* 0x3fb8aa3bda527820 */ /* 0x000fe40000400000 */
[----:B------:R-:W-:Y:S01]  /*4430*/  FMUL R130, R130, 1.4426950216293334961 ;  /* 0x3fb8aa3b82827820 */ /* 0x000fe20000400000 */
[----:B------:R-:W-:Y:S01]  /*4440*/  HMMA.16816.F32 R44, R92, R56, R44 ;  /* 0x000000385c2c723c */ /* 0x000fe2000000182c */
[----:B------:R-:W-:Y:S02]  /*4450*/  FADD R42, R42, -R109 ;  /* 0x8000006d2a2a7221 */ /* 0x000fe40000000000 */
[----:B------:R-:W-:Y:S02]  /*4460*/  FADD R120, R120, R123 ;  /* 0x0000007b78787221 */ /* 0x000fe40000000000 */
[----:B------:R-:W-:-:S03]  /*4470*/  FADD R97, R97, R126 ;  /* 0x0000007e61617221 */ /* 0x000fc60000000000 */
[----:B-1----:R-:W-:Y:S01]  /*4480*/  HMMA.16816.F32 R64, R92, R84, R64 ;  /* 0x000000545c40723c */ /* 0x002fe20000001840 */
[----:B------:R-:W-:Y:S02]  /*4490*/  FADD R129, R129, -R78 ;  /* 0x8000004e81817221 */ /* 0x000fe40000000000 */
[----:B------:R-:W-:Y:S02]  /*44a0*/  FADD R137, R134, R137 ;  /* 0x0000008986897221 */ /* 0x000fe40000000000 */
[----:B------:R-:W-:-:S03]  /*44b0*/  FADD R113, R113, -R108 ;  /* 0x8000006c71717221 */ /* 0x000fc60000000000 */
[----:B------:R-:W-:Y:S01]  /*44c0*/  HMMA.16816.F32 R92, R92, R88, R60 ;  /* 0x000000585c5c723c */ /* 0x000fe2000000183c */
[----:B------:R-:W0:Y:S01]  /*44d0*/  MUFU.EX2 R76, R76 ;  /* 0x0000004c004c7308 */ /* 0x000e220000000800 */
[----:B------:R-:W-:Y:S02]  /*44e0*/  FADD R72, R72, R69 ;  /* 0x0000004548487221 */ /* 0x000fe40000000000 */
[----:B------:R-:W-:-:S03]  /*44f0*/  FADD R111, R111, -R108 ;  /* 0x8000006c6f6f7221 */ /* 0x000fc60000000000 */
[----:B-----5:R-:W-:Y:S02]  /*4500*/  F2FP.PACK_AB R60, R141, R132 ;  /* 0x000000848d3c723e */ /* 0x020fe400000000ff */
[----:B--2---:R-:W-:Y:S02]  /*4510*/  F2FP.PACK_AB R61, R135, R128 ;  /* 0x00000080873d723e */ /* 0x004fe400000000ff */
[----:B------:R-:W-:Y:S02]  /*4520*/  F2FP.PACK_AB R62, R139, R140 ;  /* 0x0000008c8b3e723e */ /* 0x000fe400000000ff */
[----:B---3--:R-:W-:Y:S01]  /*4530*/  F2FP.PACK_AB R63, R68, R131 ;  /* 0x00000083443f723e */ /* 0x008fe200000000ff */
[----:B------:R-:W1:Y:S01]  /*4540*/  MUFU.EX2 R81, R81 ;  /* 0x0000005100517308 */ /* 0x000e620000000800 */
[----:B------:R-:W-:Y:S02]  /*4550*/  FMUL R42, R42, 1.4426950216293334961 ;  /* 0x3fb8aa3b2a2a7820 */ /* 0x000fe40000400000 */
[----:B------:R-:W-:-:S02]  /*4560*/  FADD R70, R70, -R109 ;  /* 0x8000006d46467221 */ /* 0x000fc40000000000 */
[----:B------:R-:W-:Y:S02]  /*4570*/  FADD R121, R121, R120 ;  /* 0x0000007879797221 */ /* 0x000fe40000000000 */
[----:B------:R-:W-:Y:S01]  /*4580*/  FADD R132, R132, R97 ;  /* 0x0000006184847221 */ /* 0x000fe20000000000 */
[----:B------:R-:W2:Y:S01]  /*4590*/  MUFU.EX2 R40, R130 ;  /* 0x0000008200287308 */ /* 0x000ea20000000800 */
[----:B------:R-:W-:Y:S02]  /*45a0*/  FMUL R129, R129, 1.4426950216293334961 ;  /* 0x3fb8aa3b81817820 */ /* 0x000fe40000400000 */
[----:B------:R-:W-:Y:S02]  /*45b0*/  FADD R128, R128, R137 ;  /* 0x0000008980807221 */ /* 0x000fe40000000000 */
[----:B------:R-:W-:Y:S02]  /*45c0*/  FMUL R113, R113, 1.4426950216293334961 ;  /* 0x3fb8aa3b71717820 */ /* 0x000fe40000400000 */
[----:B------:R-:W-:Y:S01]  /*45d0*/  FADD R77, R77, -R109 ;  /* 0x8000006d4d4d7221 */ /* 0x000fe20000000000 */
[----:B------:R-:W3:Y:S01]  /*45e0*/  MUFU.EX2 R79, R79 ;  /* 0x0000004f004f7308 */ /* 0x000ee20000000800 */
[----:B------:R-:W-:Y:S01]  /*45f0*/  FADD R71, R71, R72 ;  /* 0x0000004847477221 */ /* 0x000fe20000000000 */
[----:B------:R-:W-:Y:S01]  /*4600*/  HMMA.16816.F32 R32, R60, R28, R32 ;  /* 0x0000001c3c20723c */ /* 0x000fe20000001820 */
[----:B------:R-:W-:-:S02]  /*4610*/  FMUL R111, R111, 1.4426950216293334961 ;  /* 0x3fb8aa3b6f6f7820 */ /* 0x000fc40000400000 */
[----:B------:R-:W-:-:S03]  /*4620*/  FMUL R70, R70, 1.4426950216293334961 ;  /* 0x3fb8aa3b46467820 */ /* 0x000fc60000400000 */
[----:B------:R-:W5:Y:S01]  /*4630*/  MUFU.EX2 R82, R82 ;  /* 0x0000005200527308 */ /* 0x000f620000000800 */
[----:B------:R-:W-:Y:S02]  /*4640*/  FADD R110, R110, R121 ;  /* 0x000000796e6e7221 */ /* 0x000fe40000000000 */
[----:B------:R-:W-:Y:S02]  /*4650*/  FADD R141, R141, R132 ;  /* 0x000000848d8d7221 */ /* 0x000fe40000000000 */
[----:B------:R-:W-:Y:S02]  /*4660*/  FADD R128, R135, R128 ;  /* 0x0000008087807221 */ /* 0x000fe40000000000 */
[----:B------:R-:W-:Y:S01]  /*4670*/  FADD R83, R83, -R108 ;  /* 0x8000006c53537221 */ /* 0x000fe20000000000 */
[----:B------:R-:W0:Y:S01]  /*4680*/  MUFU.EX2 R43, R42 ;  /* 0x0000002a002b7308 */ /* 0x000e220000000800 */
[----:B------:R-:W-:Y:S02]  /*4690*/  FMUL R77, R77, 1.4426950216293334961 ;  /* 0x3fb8aa3b4d4d7820 */ /* 0x000fe40000400000 */
[----:B------:R-:W-:-:S02]  /*46a0*/  FADD R74, R74, R71 ;  /* 0x000000474a4a7221 */ /* 0x000fc40000000000 */
[----:B------:R-:W-:-:S03]  /*46b0*/  FADD R115, R115, R110 ;  /* 0x0000006e73737221 */ /* 0x000fc60000000000 */
[----:B------:R-:W0:Y:S01]  /*46c0*/  MUFU.EX2 R28, R113 ;  /* 0x00000071001c7308 */ /* 0x000e220000000800 */
[----:B------:R-:W-:Y:S02]  /*46d0*/  FADD R140, R140, R141 ;  /* 0x0000008d8c8c7221 */ /* 0x000fe40000000000 */
[----:B------:R-:W-:Y:S02]  /*46e0*/  FADD R131, R131, R128 ;  /* 0x0000008083837221 */ /* 0x000fe40000000000 */
[----:B------:R-:W-:-:S03]  /*46f0*/  FMUL R83, R83, 1.4426950216293334961 ;  /* 0x3fb8aa3b53537820 */ /* 0x000fc60000400000 */
[----:B------:R-:W0:Y:S01]  /*4700*/  MUFU.EX2 R129, R129 ;  /* 0x0000008100817308 */ /* 0x000e220000000800 */
[----:B----4-:R-:W-:Y:S01]  /*4710*/  FADD R29, R73, R74 ;  /* 0x0000004a491d7221 */ /* 0x010fe20000000000 */
[----:B------:R-:W-:Y:S01]  /*4720*/  HMMA.16816.F32 R48, R60, R56, R48 ;  /* 0x000000383c30723c */ /* 0x000fe20000001830 */
[----:B------:R-:W-:-:S05]  /*4730*/  FADD R112, R112, R115 ;  /* 0x0000007370707221 */ /* 0x000fca0000000000 */
[----:B------:R4:W1:Y:S01]  /*4740*/  MUFU.EX2 R104, R70 ;  /* 0x0000004600687308 */ /* 0x0008620000000800 */
[----:B------:R-:W-:Y:S02]  /*4750*/  FADD R139, R139, R140 ;  /* 0x0000008c8b8b7221 */ /* 0x000fe40000000000 */
[----:B------:R-:W-:-:S05]  /*4760*/  FADD R56, R68, R131 ;  /* 0x0000008344387221 */ /* 0x000fca0000000000 */
[----:B------:R-:W3:Y:S01]  /*4770*/  MUFU.EX2 R111, R111 ;  /* 0x0000006f006f7308 */ /* 0x000ee20000000800 */
[----:B0-----:R-:W-:Y:S01]  /*4780*/  FADD R29, R76, R29 ;  /* 0x0000001d4c1d7221 */ /* 0x001fe20000000000 */
[----:B----4-:R-:W-:Y:S06]  /*4790*/  HMMA.16816.F32 R68, R60, R88, R36 ;  /* 0x000000583c44723c */ /* 0x010fec0000001824 */
[----:B------:R-:W0:Y:S01]  /*47a0*/  MUFU.EX2 R77, R77 ;  /* 0x0000004d004d7308 */ /* 0x000e220000000800 */
[----:B-1----:R-:W-:Y:S02]  /*47b0*/  FADD R37, R81, R112 ;  /* 0x0000007051257221 */ /* 0x002fe40000000000 */
[----:B--2---:R-:W-:-:S05]  /*47c0*/  FADD R36, R40, R139 ;  /* 0x0000008b28247221 */ /* 0x004fca0000000000 */
[----:B------:R-:W1:Y:S01]  /*47d0*/  MUFU.EX2 R42, R83 ;  /* 0x00000053002a7308 */ /* 0x000e620000000800 */
[----:B---3--:R-:W-:Y:S01]  /*47e0*/  FADD R39, R79, R56 ;  /* 0x000000384f277221 */ /* 0x008fe20000000000 */
[----:B-----5:R-:W-:Y:S01]  /*47f0*/  F2FP.PACK_AB R98, R75, R82 ;  /* 0x000000524b62723e */ /* 0x020fe200000000ff */
[----:B------:R-:W-:Y:S02]  /*4800*/  FADD R82, R82, R29 ;  /* 0x0000001d52527221 */ /* 0x000fe40000000000 */
[----:B------:R-:W-:Y:S02]  /*4810*/  FADD R37, R114, R37 ;  /* 0x0000002572257221 */ /* 0x000fe40000000000 */
[----:B------:R-:W-:Y:S02]  /*4820*/  FADD R29, R43, R36 ;  /* 0x000000242b1d7221 */ /* 0x000fe40000000000 */
[----:B------:R-:W-:Y:S01]  /*4830*/  FADD R36, R28, R39 ;  /* 0x000000271c247221 */ /* 0x000fe20000000000 */
[----:B------:R-:W-:Y:S01]  /*4840*/  F2FP.PACK_AB R99, R129, R122 ;  /* 0x0000007a8163723e */ /* 0x000fe200000000ff */
[----:B------:R-:W-:-:S02]  /*4850*/  FADD R122, R122, R37 ;  /* 0x000000257a7a7221 */ /* 0x000fc40000000000 */
[----:B------:R-:W-:Y:S02]  /*4860*/  FADD R38, R104, R29 ;  /* 0x0000001d68267221 */ /* 0x000fe40000000000 */
[----:B------:R-:W-:Y:S02]  /*4870*/  FADD R37, R111, R36 ;  /* 0x000000246f257221 */ /* 0x000fe40000000000 */
[----:B------:R-:W-:Y:S02]  /*4880*/  FADD R82, R75, R82 ;  /* 0x000000524b527221 */ /* 0x000fe40000000000 */
[----:B------:R-:W-:Y:S02]  /*4890*/  FADD R122, R129, R122 ;  /* 0x0000007a817a7221 */ /* 0x000fe40000000000 */
[----:B0-----:R-:W-:Y:S02]  /*48a0*/  FADD R29, R77, R38 ;  /* 0x000000264d1d7221 */ /* 0x001fe40000000000 */
[----:B-1----:R-:W-:Y:S01]  /*48b0*/  FADD R56, R42, R37 ;  /* 0x000000252a387221 */ /* 0x002fe20000000000 */
[----:B------:R-:W-:Y:S01]  /*48c0*/  F2FP.PACK_AB R96, R76, R73 ;  /* 0x000000494c60723e */ /* 0x000fe200000000ff */
[----:B------:R-:W0:Y:S01]  /*48d0*/  SHFL.BFLY PT, R57, R82, 0x2, 0x1f ;  /* 0x0c401f0052397f89 */ /* 0x000e2200000e0000 */
[----:B------:R-:W-:-:S03]  /*48e0*/  F2FP.PACK_AB R97, R114, R81 ;  /* 0x000000517261723e */ /* 0x000fc600000000ff */
[----:B------:R-:W1:Y:S04]  /*48f0*/  SHFL.BFLY PT, R81, R122, 0x2, 0x1f ;  /* 0x0c401f007a517f89 */ /* 0x000e6800000e0000 */
[----:B------:R-:W2:Y:S04]  /*4900*/  SHFL.BFLY PT, R76, R29, 0x2, 0x1f ;  /* 0x0c401f001d4c7f89 */ /* 0x000ea800000e0000 */
[----:B------:R-:W3:Y:S01]  /*4910*/  SHFL.BFLY PT, R83, R56, 0x2, 0x1f ;  /* 0x0c401f0038537f89 */ /* 0x000ee200000e0000 */
[----:B------:R-:W-:Y:S02]  /*4920*/  F2FP.PACK_AB R72, R43, R40 ;  /* 0x000000282b48723e */ /* 0x000fe400000000ff */
[----:B------:R-:W-:-:S02]  /*4930*/  F2FP.PACK_AB R73, R28, R79 ;  /* 0x0000004f1c49723e */ /* 0x000fc400000000ff */
[----:B------:R-:W-:Y:S02]  /*4940*/  F2FP.PACK_AB R74, R77, R104 ;  /* 0x000000684d4a723e */ /* 0x000fe400000000ff */
[----:B------:R-:W-:Y:S01]  /*4950*/  F2FP.PACK_AB R75, R42, R111 ;  /* 0x0000006f2a4b723e */ /* 0x000fe200000000ff */
[----:B------:R-:W-:Y:S01]  /*4960*/  HMMA.16816.F32 R52, R60, R84, R52 ;  /* 0x000000543c34723c */ /* 0x000fe20000001834 */
[----:B0-----:R-:W-:Y:S02]  /*4970*/  FADD R82, R82, R57 ;  /* 0x0000003952527221 */ /* 0x001fe40000000000 */
[----:B-1----:R-:W-:Y:S02]  /*4980*/  FADD R81, R122, R81 ;  /* 0x000000517a517221 */ /* 0x002fe40000000000 */
[----:B--2---:R-:W-:-:S03]  /*4990*/  FADD R76, R29, R76 ;  /* 0x0000004c1d4c7221 */ /* 0x004fc60000000000 */
[----:B------:R-:W-:Y:S01]  /*49a0*/  HMMA.16816.F32 R60, R96, R30, R100 ;  /* 0x0000001e603c723c */ /* 0x000fe20000001864 */
[----:B---3--:R-:W-:Y:S01]  /*49b0*/  FADD R83, R56, R83 ;  /* 0x0000005338537221 */ /* 0x008fe20000000000 */
[----:B------:R-:W0:Y:S01]  /*49c0*/  SHFL.BFLY PT, R29, R82, 0x1, 0x1f ;  /* 0x0c201f00521d7f89 */ /* 0x000e2200000e0000 */
[----:B------:R-:W-:-:S05]  /*49d0*/  UIADD3 UR4, UP0, UR4, 0x40, URZ ;  /* 0x0000004004047890 */ /* 0x000fca000ff1e03f */
[----:B------:R-:W-:Y:S01]  /*49e0*/  HMMA.16816.F32 R32, R72, R30, R32 ;  /* 0x0000001e4820723c */ /* 0x000fe20000001820 */
[----:B------:R-:W1:Y:S04]  /*49f0*/  SHFL.BFLY PT, R28, R81, 0x1, 0x1f ;  /* 0x0c201f00511c7f89 */ /* 0x000e6800000e0000 */
[----:B------:R-:W2:Y:S01]  /*4a00*/  SHFL.BFLY PT, R31, R76, 0x1, 0x1f ;  /* 0x0c201f004c1f7f89 */ /* 0x000ea200000e0000 */
[----:B------:R-:W-:-:S03]  /*4a10*/  UIADD3.X UR5, URZ, UR5, URZ, UP0, !UPT ;  /* 0x000000053f057290 */ /* 0x000fc600087fe43f */
[----:B------:R-:W3:Y:S01]  /*4a20*/  SHFL.BFLY PT, R30, R83, 0x1, 0x1f ;  /* 0x0c201f00531e7f89 */ /* 0x000ee200000e0000 */
[----:B------:R-:W-:Y:S02]  /*4a30*/  ISETP.LE.U32.AND P0, PT, R7, UR4, PT ;  /* 0x0000000407007c0c */ /* 0x000fe4000bf03070 */
[----:B------:R-:W-:-:S04]  /*4a40*/  MOV R42, UR5 ;  /* 0x00000005002a7c02 */ /* 0x000fc80008000f00 */
[----:B------:R-:W-:Y:S01]  /*4a50*/  ISETP.GE.U32.AND.EX P0, PT, R42, RZ, PT, P0 ;  /* 0x000000ff2a00720c */ /* 0x000fe20003f06100 */
[----:B------:R-:W-:Y:S01]  /*4a60*/  HMMA.16816.F32 R44, R96, R58, R44 ;  /* 0x0000003a602c723c */ /* 0x000fe2000000182c */
[----:B------:R-:W-:Y:S02]  /*4a70*/  IMAD.MOV.U32 R40, RZ, RZ, 0x40 ;  /* 0x00000040ff287424 */ /* 0x000fe400078e00ff */
[----:B0-----:R-:W-:Y:S02]  /*4a80*/  FADD R29, R82, R29 ;  /* 0x0000001d521d7221 */ /* 0x001fe40000000000 */
[----:B-1----:R-:W-:-:S03]  /*4a90*/  FADD R28, R81, R28 ;  /* 0x0000001c511c7221 */ /* 0x002fc60000000000 */
[----:B------:R-:W-:Y:S01]  /*4aa0*/  HMMA.16816.F32 R48, R72, R58, R48 ;  /* 0x0000003a4830723c */ /* 0x000fe20000001830 */
[----:B--2---:R-:W-:Y:S02]  /*4ab0*/  FADD R31, R76, R31 ;  /* 0x0000001f4c1f7221 */ /* 0x004fe40000000000 */
[----:B---3--:R-:W-:-:S05]  /*4ac0*/  FADD R30, R83, R30 ;  /* 0x0000001e531e7221 */ /* 0x008fca0000000000 */
[----:B------:R-:W-:Y:S01]  /*4ad0*/  HMMA.16816.F32 R64, R96, R86, R64 ;  /* 0x000000566040723c */ /* 0x000fe20000001840 */
[----:B------:R-:W-:Y:S01]  /*4ae0*/  FFMA R27, R80, R27, R29 ;  /* 0x0000001b501b7223 */ /* 0x000fe2000000001d */
[----:B------:R-:W-:Y:S01]  /*4af0*/  MOV R29, R78 ;  /* 0x0000004e001d7202 */ /* 0x000fe20000000f00 */
[----:B------:R-:W-:Y:S01]  /*4b00*/  FFMA R26, R117, R26, R28 ;  /* 0x0000001a751a7223 */ /* 0x000fe2000000001c */
[----:B------:R-:W-:Y:S01]  /*4b10*/  MOV R28, R108 ;  /* 0x0000006c001c7202 */ /* 0x000fe20000000f00 */
[----:B------:R-:W-:-:S03]  /*4b20*/  FFMA R25, R6, R25, R31 ;  /* 0x0000001906197223 */ /* 0x000fc6000000001f */
[----:B------:R-:W-:Y:S01]  /*4b30*/  HMMA.16816.F32 R36, R96, R90, R92 ;  /* 0x0000005a6024723c */ /* 0x000fe2000000185c */
[C---:B------:R-:W-:Y:S02]  /*4b40*/  IMAD R16, R40.reuse, c[0x0][0x1b4], R16 ;  /* 0x00006d0028107a24 */ /* 0x040fe400078e0210 */
[----:B------:R-:W-:Y:S02]  /*4b50*/  IMAD R17, R40, c[0x0][0x1a4], R17 ;  /* 0x0000690028117a24 */ /* 0x000fe400078e0211 */
[----:B------:R-:W-:-:S03]  /*4b60*/  FFMA R24, R119, R24, R30 ;  /* 0x0000001877187223 */ /* 0x000fc6000000001e */
[----:B------:R-:W-:Y:S01]  /*4b70*/  HMMA.16816.F32 R52, R72, R86, R52 ;  /* 0x000000564834723c */ /* 0x000fe20000001834 */
[----:B------:R-:W-:Y:S02]  /*4b80*/  IMAD.MOV.U32 R168, RZ, RZ, R41 ;  /* 0x000000ffffa87224 */ /* 0x000fe400078e0029 */
[----:B------:R-:W-:-:S05]  /*4b90*/  IMAD.MOV.U32 R6, RZ, RZ, R109 ;  /* 0x000000ffff067224 */ /* 0x000fca00078e006d */
[----:B------:R-:W-:Y:S01]  /*4ba0*/  HMMA.16816.F32 R56, R72, R90, R68 ;  /* 0x0000005a4838723c */ /* 0x000fe20000001844 */
[----:B------:R-:W-:Y:S01]  /*4bb0*/  @P0 CALL.REL.NOINC `(.L_x_0) ;  /* 0x0000001000000944 */ /* 0x000fe20003c00000 */
[----:B------:R-:W-:Y:S06]  /*4bc0*/  BRA `(.L_x_1) ;  /* 0xffffca2000007947 */ /* 0x000fec000383ffff */
.L_x_0:
[----:B------:R-:W-:-:S05]  /*4bd0*/  NOP ;  /* 0x0000000000007918 */ /* 0x000fca0000000000 */
[----:B------:R-:W-:Y:S01]  /*4be0*/  MOV R68, R60 ;  /* 0x0000003c00447202 */ /* 0x000fe20000000f00 */
[----:B------:R-:W-:Y:S01]  /*4bf0*/  IMAD.MOV.U32 R60, RZ, RZ, R44 ;  /* 0x000000ffff3c7224 */ /* 0x000fe200078e002c */
[----:B------:R-:W-:Y:S01]  /*4c00*/  MOV R44, R36 ;  /* 0x00000024002c7202 */ /* 0x000fe20000000f00 */
[----:B------:R-:W-:Y:S01]  /*4c10*/  IMAD.MOV.U32 R70, RZ, RZ, R27 ;  /* 0x000000ffff467224 */ /* 0x000fe200078e001b */
[----:B------:R-:W-:Y:S01]  /*4c20*/  MOV R36, R32 ;  /* 0x0000002000247202 */ /* 0x000fe20000000f00 */
[----:B------:R-:W-:Y:S01]  /*4c30*/  IMAD.MOV.U32 R32, RZ, RZ, R33 ;  /* 0x000000ffff207224 */ /* 0x000fe200078e0021 */
[----:B------:R-:W-:Y:S01]  /*4c40*/  MOV R33, R26 ;  /* 0x0000001a00217202 */ /* 0x000fe20000000f00 */
[C---:B------:R-:W-:Y:S01]  /*4c50*/  FMUL R5, R70.reuse, 8388608 ;  /* 0x4b00000046057820 */ /* 0x040fe20000400000 */
[----:B------:R-:W-:Y:S01]  /*4c60*/  FSETP.GEU.AND P0, PT, R70, 1.175494350822287508e-38, PT ;  /* 0x008000004600780b */ /* 0x000fe20003f0e000 */
[----:B------:R-:W-:Y:S01]  /*4c70*/  IMAD.MOV.U32 R27, RZ, RZ, R25 ;  /* 0x000000ffff1b7224 */ /* 0x000fe200078e0019 */
[C---:B------:R-:W-:Y:S01]  /*4c80*/  FSETP.GEU.AND P2, PT, R33.reuse, 1.175494350822287508e-38, PT ;  /* 0x008000002100780b */ /* 0x040fe20003f4e000 */
[----:B------:R-:W-:Y:S01]  /*4c90*/  FMUL R6, R33, 8388608 ;  /* 0x4b00000021067820 */ /* 0x000fe20000400000 */
[----:B------:R-:W-:Y:S01]  /*4ca0*/  FSEL R69, R5, R70, !P0 ;  /* 0x0000004605457208 */ /* 0x000fe20004000000 */
[----:B------:R-:W-:Y:S01]  /*4cb0*/  IMAD R22, R8, 0x2, R9 ;  /* 0x0000000208167824 */ /* 0x000fe200078e0209 */
[----:B------:R-:W-:Y:S01]  /*4cc0*/  FSETP.GEU.AND P3, PT, R27, 1.175494350822287508e-38, PT ;  /* 0x008000001b00780b */ /* 0x000fe20003f6e000 */
[----:B------:R-:W-:Y:S01]  /*4cd0*/  IMAD.SHL.U32 R15, R0, 0x4, RZ ;  /* 0x00000004000f7824 */ /* 0x000fe200078e00ff */
[----:B------:R-:W-:Y:S01]  /*4ce0*/  IADD3 R5, R69, -0x3f3504f3, RZ ;  /* 0xc0cafb0d45057810 */ /* 0x000fe20007ffe0ff */
[----:B------:R-:W-:Y:S01]  /*4cf0*/  IMAD R14, R2, c[0x0][0x1c0], RZ ;  /* 0x00007000020e7a24 */ /* 0x000fe200078e02ff */
[----:B------:R-:W-:Y:S01]  /*4d00*/  FSEL R71, R6, R33, !P2 ;  /* 0x0000002106477208 */ /* 0x000fe20005000000 */
[----:B------:R-:W-:Y:S01]  /*4d10*/  FMUL R6, R27, 8388608 ;  /* 0x4b0000001b067820 */ /* 0x000fe20000400000 */
[----:B------:R-:W-:Y:S01]  /*4d20*/  LOP3.LUT R8, R5, 0xff800000, RZ, 0xc0, !PT ;  /* 0xff80000005087812 */ /* 0x000fe200078ec0ff */
[----:B------:R-:W-:Y:S01]  /*4d30*/  IMAD R16, R3, c[0x0][0x1c4], RZ ;  /* 0x0000710003107a24 */ /* 0x000fe200078e02ff */
[----:B------:R-:W-:Y:S01]  /*4d40*/  IADD3 R5, R71, -0x3f3504f3, RZ ;  /* 0xc0cafb0d47057810 */ /* 0x000fe20007ffe0ff */
[----:B------:R-:W-:Y:S01]  /*4d50*/  IMAD.MOV.U32 R40, RZ, RZ, R37 ;  /* 0x000000ffff287224 */ /* 0x000fe200078e0025 */
[----:B------:R-:W-:Y:S01]  /*4d60*/  FSEL R72, R6, R27, !P3 ;  /* 0x0000001b06487208 */ /* 0x000fe20005800000 */
[----:B------:R-:W-:Y:S01]  /*4d70*/  FMUL R6, R24, 8388608 ;  /* 0x4b00000018067820 */ /* 0x000fe20000400000 */
[----:B------:R-:W-:Y:S01]  /*4d80*/  SHF.R.U32.HI R17, RZ, 0x1, R0 ;  /* 0x00000001ff117819 */ /* 0x000fe20000011600 */
[----:B------:R-:W0:Y:S01]  /*4d90*/  I2F R9, R8 ;  /* 0x0000000800097306 */ /* 0x000e220000201400 */
[----:B------:R-:W-:Y:S01]  /*4da0*/  LOP3.LUT R18, R12, 0x38, RZ, 0xc0, !PT ;  /* 0x000000380c127812 */ /* 0x000fe200078ec0ff */
[----:B------:R-:W-:Y:S01]  /*4db0*/  IMAD.SHL.U32 R19, R16, 0x2, RZ ;  /* 0x0000000210137824 */ /* 0x000fe200078e00ff */
[----:B------:R-:W-:Y:S01]  /*4dc0*/  LOP3.LUT R12, R5, 0xff800000, RZ, 0xc0, !PT ;  /* 0xff800000050c7812 */ /* 0x000fe200078ec0ff */
[----:B------:R-:W-:Y:S01]  /*4dd0*/  BAR.SYNC.DEFER_BLOCKING 0x0 ;  /* 0x0000000000007b1d */ /* 0x000fe20000010000 */
[C---:B------:R-:W-:Y:S01]  /*4de0*/  SHF.L.U32 R7, R0.reuse, 0x9, RZ ;  /* 0x0000000900077819 */ /* 0x040fe200000006ff */
[----:B------:R-:W-:Y:S01]  /*4df0*/  IMAD.SHL.U32 R0, R0, 0x800, RZ ;  /* 0x0000080000007824 */ /* 0x000fe200078e00ff */
[----:B------:R-:W-:Y:S01]  /*4e00*/  IADD3 R5, R72, -0x3f3504f3, RZ ;  /* 0xc0cafb0d48057810 */ /* 0x000fe20007ffe0ff */
[----:B------:R-:W-:Y:S01]  /*4e10*/  IMAD R2, R2, c[0x0][0x1cc], RZ ;  /* 0x0000730002027a24 */ /* 0x000fe200078e02ff */
[----:B------:R-:W-:Y:S01]  /*4e20*/  LOP3.LUT R23, R15, 0x3c0, RZ, 0xc0, !PT ;  /* 0x000003c00f177812 */ /* 0x000fe200078ec0ff */
[----:B------:R1:W2:Y:S01]  /*4e30*/  I2F R13, R12 ;  /* 0x0000000c000d7306 */ /* 0x0002a20000201400 */
[----:B------:R-:W-:-:S02]  /*4e40*/  LOP3.LUT R20, R17, 0x4, RZ, 0xc0, !PT ;  /* 0x0000000411147812 */ /* 0x000fc400078ec0ff */
[----:B------:R-:W-:Y:S02]  /*4e50*/  LOP3.LUT R15, R5, 0xff800000, RZ, 0xc0, !PT ;  /* 0xff800000050f7812 */ /* 0x000fe400078ec0ff */
[C---:B------:R-:W-:Y:S02]  /*4e60*/  FSETP.GT.AND P1, PT, |R24|.reuse, 8.50705917302346158658e+37, PT ;  /* 0x7e8000001800780b */ /* 0x040fe40003f24200 */
[----:B------:R-:W-:Y:S01]  /*4e70*/  FSETP.GEU.AND P4, PT, R24, 1.175494350822287508e-38, PT ;  /* 0x008000001800780b */ /* 0x000fe20003f8e000 */
[----:B------:R-:W-:Y:S01]  /*4e80*/  I2F R17, R15 ;  /* 0x0000000f00117306 */ /* 0x000fe20000201400 */
[----:B------:R-:W-:Y:S02]  /*4e90*/  IADD3 R5, R20, R18, R23 ;  /* 0x0000001214057210 */ /* 0x000fe40007ffe017 */
[----:B------:R-:W-:Y:S02]  /*4ea0*/  LOP3.LUT R23, R0, 0x3000, RZ, 0xc0, !PT ;  /* 0x0000300000177812 */ /* 0x000fe400078ec0ff */
[----:B------:R-:W-:-:S02]  /*4eb0*/  FSEL R0, RZ, -23, P0 ;  /* 0xc1b80000ff007808 */ /* 0x000fc40000000000 */
[----:B------:R-:W-:Y:S01]  /*4ec0*/  FSETP.GEU.AND P0, PT, |R24|, 1.175494350822287508e-38, PT ;  /* 0x008000001800780b */ /* 0x000fe20003f0e200 */
[----:B------:R-:W-:Y:S01]  /*4ed0*/  IMAD R4, R4, 0x10, R23 ;  /* 0x0000001004047824 */ /* 0x000fe200078e0217 */
[----:B------:R-:W-:Y:S01]  /*4ee0*/  FSEL R73, R6, R24, !P4 ;  /* 0x0000001806497208 */ /* 0x000fe20006000000 */
[----:B------:R-:W-:Y:S01]  /*4ef0*/  @P1 FMUL R24, R24, 0.25 ;  /* 0x3e80000018181820 */ /* 0x000fe20000400000 */
[----:B------:R-:W-:Y:S01]  /*4f00*/  LOP3.LUT R21, R7, 0x3000, RZ, 0xc0, !PT ;  /* 0x0000300007157812 */ /* 0x000fe200078ec0ff */
[----:B0-----:R-:W-:Y:S01]  /*4f10*/  FFMA.FTZ R0, R9, 1.1920928955078125e-07, R0 ;  /* 0x3400000009007823 */ /* 0x001fe20000010000 */
[----:B------:R-:W-:Y:S01]  /*4f20*/  IADD3 R7, R73, -0x3f3504f3, RZ ;  /* 0xc0cafb0d49077810 */ /* 0x000fe20007ffe0ff */
[----:B------:R-:W-:Y:S01]  /*4f30*/  @P1 FMUL R59, R59, 0.25 ;  /* 0x3e8000003b3b1820 */ /* 0x000fe20000400000 */
[----:B------:R-:W-:Y:S01]  /*4f40*/  LEA R21, R10, R21, 0x5 ;  /* 0x000000150a157211 */ /* 0x000fe200078e28ff */
[----:B------:R-:W-:Y:S01]  /*4f50*/  @P1 FMUL R58, R58, 0.25 ;  /* 0x3e8000003a3a1820 */ /* 0x000fe20000400000 */
[C---:B------:R-:W-:Y:S01]  /*4f60*/  SHF.L.U32 R6, R14.reuse, 0x1, RZ ;  /* 0x000000010e067819 */ /* 0x040fe200000006ff */
[----:B------:R-:W-:Y:S01]  /*4f70*/  IMAD.HI R14, R14, 0x2, RZ ;  /* 0x000000020e0e7827 */ /* 0x000fe200078e02ff */
[----:B------:R-:W-:-:S02]  /*4f80*/  SHF.L.U32 R10, R22, 0x2, RZ ;  /* 0x00000002160a7819 */ /* 0x000fc400000006ff */
[----:B------:R-:W-:Y:S01]  /*4f90*/  LOP3.LUT R18, R7, 0xff800000, RZ, 0xc0, !PT ;  /* 0xff80000007127812 */ /* 0x000fe200078ec0ff */
[----:B------:R-:W-:Y:S01]  /*4fa0*/  IMAD.HI R7, R16, 0x2, RZ ;  /* 0x0000000210077827 */ /* 0x000fe200078e02ff */
[----:B------:R-:W-:Y:S02]  /*4fb0*/  MOV R28, R56 ;  /* 0x00000038001c7202 */ /* 0x000fe40000000f00 */
[----:B------:R-:W-:Y:S01]  /*4fc0*/  IADD3 R6, P5, P6, R19, c[0x0][0x178], R6 ;  /* 0x00005e0013067a10 */ /* 0x000fe20007ebe006 */
[----:B------:R-:W-:Y:S01]  /*4fd0*/  @!P0 FMUL R24, R24, 16777216 ;  /* 0x4b80000018188820 */ /* 0x000fe20000400000 */
[----:B------:R-:W-:Y:S01]  /*4fe0*/  LOP3.LUT R56, R21, R10, RZ, 0x3c, !PT ;  /* 0x0000000a15387212 */ /* 0x000fe200078e3cff */
[----:B------:R0:W3:Y:S01]  /*4ff0*/  I2F R19, R18 ;  /* 0x0000001200137306 */ /* 0x0000e20000201400 */
[----:B------:R-:W-:Y:S01]  /*5000*/  FSEL R10, RZ, -23, P2 ;  /* 0xc1b80000ff0a7808 */ /* 0x000fe20001000000 */
[----:B------:R-:W-:Y:S01]  /*5010*/  @P1 FMUL R55, R55, 0.25 ;  /* 0x3e80000037371820 */ /* 0x000fe20000400000 */
[----:B------:R-:W-:Y:S01]  /*5020*/  FSETP.GT.AND P2, PT, |R27|, 8.50705917302346158658e+37, PT ;  /* 0x7e8000001b00780b */ /* 0x000fe20003f44200 */
[----:B------:R-:W-:Y:S01]  /*5030*/  @P1 FMUL R54, R54, 0.25 ;  /* 0x3e80000036361820 */ /* 0x000fe20000400000 */
[----:B------:R-:W-:Y:S01]  /*5040*/  IADD3.X R7, R7, c[0x0][0x17c], R14, P5, P6 ;  /* 0x00005f0007077a10 */ /* 0x000fe20002fec40e */
[----:B------:R-:W-:Y:S01]  /*5050*/  @P1 FMUL R51, R51, 0.25 ;  /* 0x3e80000033331820 */ /* 0x000fe20000400000 */
[----:B------:R-:W-:Y:S01]  /*5060*/  FSEL R14, RZ, -23, P3 ;  /* 0xc1b80000ff0e7808 */ /* 0x000fe20001800000 */
[----:B------:R-:W4:Y:S01]  /*5070*/  MUFU.RCP R9, R24 ;  /* 0x0000001800097308 */ /* 0x000f220000001000 */
[----:B------:R-:W-:Y:S01]  /*5080*/  FSETP.GEU.AND P3, PT, |R27|, 1.175494350822287508e-38, PT ;  /* 0x008000001b00780b */ /* 0x000fe20003f6e200 */
[----:B------:R-:W-:Y:S01]  /*5090*/  @P1 FMUL R50, R50, 0.25 ;  /* 0x3e80000032321820 */ /* 0x000fe20000400000 */
[----:B------:R-:W-:Y:S01]  /*50a0*/  FSEL R16, RZ, -23, P4 ;  /* 0xc1b80000ff107808 */ /* 0x000fe20002000000 */
[----:B------:R-:W-:Y:S01]  /*50b0*/  @P1 FMUL R35, R35, 0.25 ;  /* 0x3e80000023231820 */ /* 0x000fe20000400000 */
[----:B------:R-:W-:Y:S01]  /*50c0*/  FSETP.GEU.AND P4, PT, |R33|, 1.175494350822287508e-38, PT ;  /* 0x008000002100780b */ /* 0x000fe20003f8e200 */
[----:B------:R-:W-:Y:S01]  /*50d0*/  @P1 FMUL R34, R34, 0.25 ;  /* 0x3e80000022221820 */ /* 0x000fe20000400000 */
[----:B------:R-:W-:Y:S01]  /*50e0*/  FSETP.GT.AND P1, PT, |R70|, 8.50705917302346158658e+37, PT ;  /* 0x7e8000004600780b */ /* 0x000fe20003f24200 */
[----:B------:R-:W-:Y:S01]  /*50f0*/  @P2 FMUL R27, R27, 0.25 ;  /* 0x3e8000001b1b2820 */ /* 0x000fe20000400000 */
[----:B------:R-:W-:Y:S01]  /*5100*/  IADD3 R8, R69, -R8, RZ ;  /* 0x8000000845087210 */ /* 0x000fe20007ffe0ff */
[----:B------:R-:W-:Y:S01]  /*5110*/  @!P0 FMUL R59, R59, 16777216 ;  /* 0x4b8000003b3b8820 */ /* 0x000fe20000400000 */
[----:B-1----:R-:W-:Y:S01]  /*5120*/  IADD3 R12, R71, -R12, RZ ;  /* 0x8000000c470c7210 */ /* 0x002fe20007ffe0ff */
[----:B------:R-:W-:Y:S01]  /*5130*/  @!P0 FMUL R58, R58, 16777216 ;  /* 0x4b8000003a3a8820 */ /* 0x000fe20000400000 */
[----:B0-----:R-:W-:Y:S01]  /*5140*/  IADD3 R18, R73, -R18, RZ ;  /* 0x8000001249127210 */ /* 0x001fe20007ffe0ff */
[----:B------:R-:W-:Y:S01]  /*5150*/  @!P0 FMUL R55, R55, 16777216 ;  /* 0x4b80000037378820 */ /* 0x000fe20000400000 */
[----:B------:R-:W-:Y:S01]  /*5160*/  ISETP.GE.U32.AND P5, PT, R72, 0x7f800000, PT ;  /* 0x7f8000004800780c */ /* 0x000fe20003fa6070 */
[----:B------:R-:W-:Y:S01]  /*5170*/  @!P0 FMUL R54, R54, 16777216 ;  /* 0x4b80000036368820 */ /* 0x000fe20000400000 */
[----:B------:R-:W-:Y:S01]  /*5180*/  MOV R93, c[0x0][0x1c8] ;  /* 0x00007200005d7a02 */ /* 0x000fe20000000f00 */
[----:B------:R-:W-:Y:S01]  /*5190*/  @!P0 FMUL R51, R51, 16777216 ;  /* 0x4b80000033338820 */ /* 0x000fe20000400000 */
[----:B------:R-:W-:Y:S01]  /*51a0*/  LOP3.LUT R11, R11, 0x1f8, RZ, 0xc0, !PT ;  /* 0x000001f80b0b7812 */ /* 0x000fe200078ec0ff */
[----:B------:R-:W-:-:S02]  /*51b0*/  @!P0 FMUL R50, R50, 16777216 ;  /* 0x4b80000032328820 */ /* 0x000fc40000400000 */
[----:B------:R-:W-:Y:S02]  /*51c0*/  @!P0 FMUL R35, R35, 16777216 ;  /* 0x4b80000023238820 */ /* 0x000fe40000400000 */
[----:B------:R-:W-:Y:S01]  /*51d0*/  @!P0 FMUL R34, R34, 16777216 ;  /* 0x4b80000022228820 */ /* 0x000fe20000400000 */
[----:B------:R-:W-:Y:S01]  /*51e0*/  FSETP.GT.AND P0, PT, |R33|, 8.50705917302346158658e+37, PT ;  /* 0x7e8000002100780b */ /* 0x000fe20003f04200 */
[----:B------:R-:W-:Y:S02]  /*51f0*/  @!P3 FMUL R27, R27, 16777216 ;  /* 0x4b8000001b1bb820 */ /* 0x000fe40000400000 */
[----:B--2---:R-:W-:Y:S02]  /*5200*/  FFMA.FTZ R10, R13, 1.1920928955078125e-07, R10 ;  /* 0x340000000d0a7823 */ /* 0x004fe4000001000a */
[----:B---3--:R-:W-:Y:S02]  /*5210*/  FFMA.FTZ R19, R19, 1.1920928955078125e-07, R16 ;  /* 0x3400000013137823 */ /* 0x008fe40000010010 */
[----:B----4-:R-:W-:-:S02]  /*5220*/  FMUL R13, R9, R59 ;  /* 0x0000003b090d7220 */ /* 0x010fc40000400000 */
[C---:B------:R-:W-:Y:S02]  /*5230*/  FMUL R16, R9.reuse, R58 ;  /* 0x0000003a09107220 */ /* 0x040fe40000400000 */
[C---:B------:R-:W-:Y:S02]  /*5240*/  FMUL R21, R9.reuse, R55 ;  /* 0x0000003709157220 */ /* 0x040fe40000400000 */
[C---:B------:R-:W-:Y:S02]  /*5250*/  FMUL R22, R9.reuse, R54 ;  /* 0x0000003609167220 */ /* 0x040fe40000400000 */
[C---:B------:R-:W-:Y:S02]  /*5260*/  FMUL R25, R9.reuse, R51 ;  /* 0x0000003309197220 */ /* 0x040fe40000400000 */
[C---:B------:R-:W-:Y:S02]  /*5270*/  FMUL R26, R9.reuse, R50 ;  /* 0x00000032091a7220 */ /* 0x040fe40000400000 */
[----:B------:R-:W-:-:S02]  /*5280*/  FMUL R29, R9, R35 ;  /* 0x00000023091d7220 */ /* 0x000fc40000400000 */
[----:B------:R-:W-:Y:S01]  /*5290*/  FMUL R30, R9, R34 ;  /* 0x00000022091e7220 */ /* 0x000fe20000400000 */
[----:B------:R-:W-:Y:S01]  /*52a0*/  F2FP.PACK_AB R25, R25, R26 ;  /* 0x0000001a1919723e */ /* 0x000fe200000000ff */
[----:B------:R-:W0:Y:S01]  /*52b0*/  MUFU.RCP R9, R27 ;  /* 0x0000001b00097308 */ /* 0x000e220000001000 */
[----:B------:R-:W-:Y:S01]  /*52c0*/  @P2 FMUL R28, R28, 0.25 ;  /* 0x3e8000001c1c2820 */ /* 0x000fe20000400000 */
[----:B------:R-:W-:Y:S01]  /*52d0*/  F2FP.PACK_AB R26, R21, R22 ;  /* 0x00000016151a723e */ /* 0x000fe200000000ff */
[----:B------:R-:W-:Y:S02]  /*52e0*/  @P2 FMUL R32, R32, 0.25 ;  /* 0x3e80000020202820 */ /* 0x000fe40000400000 */
[----:B------:R-:W-:Y:S02]  /*52f0*/  @P2 FMUL R57, R57, 0.25 ;  /* 0x3e80000039392820 */ /* 0x000fe40000400000 */
[----:B------:R-:W-:Y:S02]  /*5300*/  @P2 FMUL R53, R53, 0.25 ;  /* 0x3e80000035352820 */ /* 0x000fe40000400000 */
[----:B------:R-:W-:-:S02]  /*5310*/  @P2 FMUL R52, R52, 0.25 ;  /* 0x3e80000034342820 */ /* 0x000fc40000400000 */
[----:B------:R-:W-:Y:S02]  /*5320*/  @P2 FMUL R49, R49, 0.25 ;  /* 0x3e80000031312820 */ /* 0x000fe40000400000 */
[----:B------:R-:W-:Y:S02]  /*5330*/  @P2 FMUL R48, R48, 0.25 ;  /* 0x3e80000030302820 */ /* 0x000fe40000400000 */
[----:B------:R-:W-:Y:S01]  /*5340*/  @P2 FMUL R36, R36, 0.25 ;  /* 0x3e80000024242820 */ /* 0x000fe20000400000 */
[----:B------:R-:W-:Y:S01]  /*5350*/  FSETP.GEU.AND P2, PT, |R70|, 1.175494350822287508e-38, PT ;  /* 0x008000004600780b */ /* 0x000fe20003f4e200 */
[----:B------:R-:W-:Y:S02]  /*5360*/  @P0 FMUL R33, R33, 0.25 ;  /* 0x3e80000021210820 */ /* 0x000fe40000400000 */
[----:B------:R-:W-:Y:S02]  /*5370*/  @!P3 FMUL R28, R28, 16777216 ;  /* 0x4b8000001c1cb820 */ /* 0x000fe40000400000 */
[----:B------:R-:W-:-:S02]  /*5380*/  @!P3 FMUL R32, R32, 16777216 ;  /* 0x4b8000002020b820 */ /* 0x000fc40000400000 */
[----:B------:R-:W-:Y:S02]  /*5390*/  @!P3 FMUL R57, R57, 16777216 ;  /* 0x4b8000003939b820 */ /* 0x000fe40000400000 */
[----:B------:R-:W-:Y:S02]  /*53a0*/  @!P3 FMUL R53, R53, 16777216 ;  /* 0x4b8000003535b820 */ /* 0x000fe40000400000 */
[----:B------:R-:W-:Y:S02]  /*53b0*/  @!P3 FMUL R52, R52, 16777216 ;  /* 0x4b8000003434b820 */ /* 0x000fe40000400000 */
[----:B------:R-:W-:Y:S02]  /*53c0*/  @!P3 FMUL R49, R49, 16777216 ;  /* 0x4b8000003131b820 */ /* 0x000fe40000400000 */
[----:B------:R-:W-:Y:S02]  /*53d0*/  @!P3 FMUL R48, R48, 16777216 ;  /* 0x4b8000003030b820 */ /* 0x000fe40000400000 */
[----:B------:R-:W-:Y:S01]  /*53e0*/  @!P3 FMUL R36, R36, 16777216 ;  /* 0x4b8000002424b820 */ /* 0x000fe20000400000 */
[----:B------:R-:W-:Y:S01]  /*53f0*/  FSETP.NEU.AND P3, PT, R69, RZ, PT ;  /* 0x000000ff4500720b */ /* 0x000fe20003f6d000 */
[----:B------:R-:W-:-:S02]  /*5400*/  @!P4 FMUL R33, R33, 16777216 ;  /* 0x4b8000002121c820 */ /* 0x000fc40000400000 */
[----:B------:R-:W-:Y:S02]  /*5410*/  FFMA.FTZ R14, R17, 1.1920928955078125e-07, R14 ;  /* 0x34000000110e7823 */ /* 0x000fe4000001000e */
[C---:B0-----:R-:W-:Y:S02]  /*5420*/  FMUL R20, R9.reuse, R28 ;  /* 0x0000001c09147220 */ /* 0x041fe40000400000 */
[C---:B------:R-:W-:Y:S02]  /*5430*/  FMUL R31, R9.reuse, R32 ;  /* 0x00000020091f7220 */ /* 0x040fe40000400000 */
[C---:B------:R-:W-:Y:S02]  /*5440*/  FMUL R17, R9.reuse, R57 ;  /* 0x0000003909117220 */ /* 0x040fe40000400000 */
[C---:B------:R-:W-:Y:S02]  /*5450*/  FMUL R23, R9.reuse, R53 ;  /* 0x0000003509177220 */ /* 0x040fe40000400000 */
[----:B------:R-:W-:-:S02]  /*5460*/  FMUL R24, R9, R52 ;  /* 0x0000003409187220 */ /* 0x000fc40000400000 */
[C---:B------:R-:W-:Y:S02]  /*5470*/  FMUL R27, R9.reuse, R49 ;  /* 0x00000031091b7220 */ /* 0x040fe40000400000 */
[C---:B------:R-:W-:Y:S02]  /*5480*/  FMUL R28, R9.reuse, R48 ;  /* 0x00000030091c7220 */ /* 0x040fe40000400000 */
[----:B------:R-:W-:Y:S02]  /*5490*/  FMUL R32, R9, R36 ;  /* 0x0000002409207220 */ /* 0x000fe40000400000 */
[----:B------:R-:W0:Y:S01]  /*54a0*/  MUFU.RCP R9, R33 ;  /* 0x0000002100097308 */ /* 0x000e220000001000 */
[----:B------:R-:W-:Y:S02]  /*54b0*/  @P0 FMUL R38, R38, 0.25 ;  /* 0x3e80000026260820 */ /* 0x000fe40000400000 */
[----:B------:R-:W-:Y:S01]  /*54c0*/  @P0 FMUL R47, R47, 0.25 ;  /* 0x3e8000002f2f0820 */ /* 0x000fe20000400000 */
[----:B------:R-:W-:Y:S01]  /*54d0*/  F2FP.PACK_AB R32, R31, R32 ;  /* 0x000000201f20723e */ /* 0x000fe200000000ff */
[----:B------:R-:W-:-:S02]  /*54e0*/  @P0 FMUL R46, R46, 0.25 ;  /* 0x3e8000002e2e0820 */ /* 0x000fc40000400000 */
[----:B------:R-:W-:Y:S02]  /*54f0*/  @P0 FMUL R39, R39, 0.25 ;  /* 0x3e80000027270820 */ /* 0x000fe40000400000 */
[----:B------:R-:W-:Y:S02]  /*5500*/  @P0 FMUL R67, R67, 0.25 ;  /* 0x3e80000043430820 */ /* 0x000fe40000400000 */
[----:B------:R-:W-:Y:S02]  /*5510*/  @P0 FMUL R66, R66, 0.25 ;  /* 0x3e80000042420820 */ /* 0x000fe40000400000 */
[----:B------:R-:W-:Y:S02]  /*5520*/  @P0 FMUL R63, R63, 0.25 ;  /* 0x3e8000003f3f0820 */ /* 0x000fe40000400000 */
[----:B------:R-:W-:Y:S01]  /*5530*/  @P0 FMUL R62, R62, 0.25 ;  /* 0x3e8000003e3e0820 */ /* 0x000fe20000400000 */
[----:B------:R-:W-:Y:S01]  /*5540*/  ISETP.GE.U32.AND P0, PT, R69, 0x7f800000, PT ;  /* 0x7f8000004500780c */ /* 0x000fe20003f06070 */
[----:B------:R-:W-:-:S02]  /*5550*/  @P1 FMUL R70, R70, 0.25 ;  /* 0x3e80000046461820 */ /* 0x000fc40000400000 */
[----:B------:R-:W-:Y:S02]  /*5560*/  @!P4 FMUL R38, R38, 16777216 ;  /* 0x4b8000002626c820 */ /* 0x000fe40000400000 */
[----:B------:R-:W-:Y:S02]  /*5570*/  @!P4 FMUL R47, R47, 16777216 ;  /* 0x4b8000002f2fc820 */ /* 0x000fe40000400000 */
[----:B------:R-:W-:Y:S02]  /*5580*/  @!P4 FMUL R46, R46, 16777216 ;  /* 0x4b8000002e2ec820 */ /* 0x000fe40000400000 */
[----:B------:R-:W-:Y:S02]  /*5590*/  @!P4 FMUL R39, R39, 16777216 ;  /* 0x4b8000002727c820 */ /* 0x000fe40000400000 */
[----:B------:R-:W-:Y:S02]  /*55a0*/  @!P4 FMUL R67, R67, 16777216 ;  /* 0x4b8000004343c820 */ /* 0x000fe40000400000 */
[----:B------:R-:W-:-:S02]  /*55b0*/  @!P4 FMUL R66, R66, 16777216 ;  /* 0x4b8000004242c820 */ /* 0x000fc40000400000 */
[----:B------:R-:W-:Y:S02]  /*55c0*/  @!P4 FMUL R63, R63, 16777216 ;  /* 0x4b8000003f3fc820 */ /* 0x000fe40000400000 */
[----:B------:R-:W-:Y:S01]  /*55d0*/  @!P4 FMUL R62, R62, 16777216 ;  /* 0x4b8000003e3ec820 */ /* 0x000fe20000400000 */
[----:B------:R-:W-:Y:S01]  /*55e0*/  ISETP.GE.U32.AND P4, PT, R73, 0x7f800000, PT ;  /* 0x7f8000004900780c */ /* 0x000fe20003f86070 */
[----:B------:R-:W-:Y:S02]  /*55f0*/  @!P2 FMUL R70, R70, 16777216 ;  /* 0x4b8000004646a820 */ /* 0x000fe40000400000 */
[C---:B0-----:R-:W-:Y:S02]  /*5600*/  FMUL R34, R9.reuse, R38 ;  /* 0x0000002609227220 */ /* 0x041fe40000400000 */
[C---:B------:R-:W-:Y:S02]  /*5610*/  FMUL R42, R9.reuse, R47 ;  /* 0x0000002f092a7220 */ /* 0x040fe40000400000 */
[----:B------:R-:W-:-:S02]  /*5620*/  FMUL R43, R9, R46 ;  /* 0x0000002e092b7220 */ /* 0x000fc40000400000 */
[C---:B------:R-:W-:Y:S02]  /*5630*/  FMUL R33, R9.reuse, R39 ;  /* 0x0000002709217220 */ /* 0x040fe40000400000 */
[C---:B------:R-:W-:Y:S01]  /*5640*/  FMUL R37, R9.reuse, R67 ;  /* 0x0000004309257220 */ /* 0x040fe20000400000 */
[----:B------:R-:W-:Y:S01]  /*5650*/  F2FP.PACK_AB R53, R42, R43 ;  /* 0x0000002b2a35723e */ /* 0x000fe200000000ff */
[----:B------:R-:W-:Y:S01]  /*5660*/  FMUL R38, R9, R66 ;  /* 0x0000004209267220 */ /* 0x000fe20000400000 */
[----:B------:R-:W-:Y:S01]  /*5670*/  F2FP.PACK_AB R55, R33, R34 ;  /* 0x000000222137723e */ /* 0x000fe200000000ff */
[----:B------:R-:W-:Y:S01]  /*5680*/  FMUL R46, R9, R63 ;  /* 0x0000003f092e7220 */ /* 0x000fe20000400000 */
[----:B------:R-:W-:Y:S01]  /*5690*/  F2FP.PACK_AB R33, R27, R28 ;  /* 0x0000001c1b21723e */ /* 0x000fe200000000ff */
[----:B------:R-:W-:Y:S01]  /*56a0*/  FMUL R47, R9, R62 ;  /* 0x0000003e092f7220 */ /* 0x000fe20000400000 */
[----:B------:R-:W-:Y:S01]  /*56b0*/  F2FP.PACK_AB R27, R13, R16 ;  /* 0x000000100d1b723e */ /* 0x000fe200000000ff */
[----:B------:R-:W0:Y:S01]  /*56c0*/  MUFU.RCP R9, R70 ;  /* 0x0000004600097308 */ /* 0x000e220000001000 */
[----:B------:R-:W-:Y:S01]  /*56d0*/  @P1 FMUL R40, R40, 0.25 ;  /* 0x3e80000028281820 */ /* 0x000fe20000400000 */
[----:B------:R-:W-:Y:S01]  /*56e0*/  F2FP.PACK_AB R34, R23, R24 ;  /* 0x000000181722723e */ /* 0x000fe200000000ff */
[----:B------:R-:W-:Y:S01]  /*56f0*/  @P1 FMUL R44, R44, 0.25 ;  /* 0x3e8000002c2c1820 */ /* 0x000fe20000400000 */
[----:B------:R-:W-:Y:S01]  /*5700*/  F2FP.PACK_AB R52, R46, R47 ;  /* 0x0000002f2e34723e */ /* 0x000fe200000000ff */
[----:B------:R-:W-:Y:S01]  /*5710*/  @!P2 FMUL R40, R40, 16777216 ;  /* 0x4b8000002828a820 */ /* 0x000fe20000400000 */
[----:B------:R-:W-:Y:S01]  /*5720*/  F2FP.PACK_AB R54, R37, R38 ;  /* 0x000000262536723e */ /* 0x000fe200000000ff */
[----:B------:R-:W-:Y:S01]  /*5730*/  @!P2 FMUL R44, R44, 16777216 ;  /* 0x4b8000002c2ca820 */ /* 0x000fe20000400000 */
[----:B------:R-:W-:Y:S01]  /*5740*/  F2FP.PACK_AB R24, R29, R30 ;  /* 0x0000001e1d18723e */ /* 0x000fe200000000ff */
[----:B------:R-:W-:-:S02]  /*5750*/  @P1 FMUL R45, R45, 0.25 ;  /* 0x3e8000002d2d1820 */ /* 0x000fc40000400000 */
[----:B------:R-:W-:Y:S01]  /*5760*/  @P1 FMUL R65, R65, 0.25 ;  /* 0x3e80000041411820 */ /* 0x000fe20000400000 */
[----:B------:R-:W-:Y:S01]  /*5770*/  STS.128 [R56+0x80], R52 ;  /* 0x0000803438007388 */ /* 0x000fe20000000c00 */
[----:B------:R-:W-:Y:S02]  /*5780*/  @P1 FMUL R64, R64, 0.25 ;  /* 0x3e80000040401820 */ /* 0x000fe40000400000 */
[----:B------:R-:W-:Y:S01]  /*5790*/  @P1 FMUL R60, R60, 0.25 ;  /* 0x3e8000003c3c1820 */ /* 0x000fe20000400000 */
[----:B------:R1:W-:Y:S01]  /*57a0*/  STS.128 [R56+0x880], R24 ;  /* 0x0008801838007388 */ /* 0x0003e20000000c00 */
[C---:B0-----:R-:W-:Y:S02]  /*57b0*/  FMUL R35, R9.reuse, R40 ;  /* 0x0000002809237220 */ /* 0x041fe40000400000 */
[----:B------:R-:W-:Y:S02]  /*57c0*/  FMUL R36, R9, R44 ;  /* 0x0000002c09247220 */ /* 0x000fe40000400000 */
[----:B------:R-:W-:-:S02]  /*57d0*/  @P1 FMUL R61, R61, 0.25 ;  /* 0x3e8000003d3d1820 */ /* 0x000fc40000400000 */
[----:B------:R-:W-:Y:S01]  /*57e0*/  @P1 FMUL R68, R68, 0.25 ;  /* 0x3e80000044441820 */ /* 0x000fe20000400000 */
[----:B------:R-:W-:Y:S01]  /*57f0*/  F2FP.PACK_AB R51, R35, R36 ;  /* 0x000000242333723e */ /* 0x000fe200000000ff */
[----:B------:R-:W-:Y:S01]  /*5800*/  @!P2 FMUL R45, R45, 16777216 ;  /* 0x4b8000002d2da820 */ /* 0x000fe20000400000 */
[----:B------:R-:W-:Y:S01]  /*5810*/  F2FP.PACK_AB R35, R17, R20 ;  /* 0x000000141123723e */ /* 0x000fe200000000ff */
[----:B------:R-:W-:Y:S01]  /*5820*/  @!P2 FMUL R65, R65, 16777216 ;  /* 0x4b8000004141a820 */ /* 0x000fe20000400000 */
[----:B------:R-:W-:Y:S01]  /*5830*/  ISETP.GE.U32.AND P1, PT, R71, 0x7f800000, PT ;  /* 0x7f8000004700780c */ /* 0x000fe20003f26070 */
[----:B------:R-:W-:Y:S01]  /*5840*/  @!P2 FMUL R64, R64, 16777216 ;  /* 0x4b8000004040a820 */ /* 0x000fe20000400000 */
[----:B------:R-:W-:Y:S01]  /*5850*/  LOP3.LUT R20, R4, 0x40, RZ, 0x3c, !PT ;  /* 0x0000004004147812 */ /* 0x000fe200078e3cff */
[----:B------:R-:W-:Y:S01]  /*5860*/  @!P2 FMUL R60, R60, 16777216 ;  /* 0x4b8000003c3ca820 */ /* 0x000fe20000400000 */
[----:B------:R0:W-:Y:S01]  /*5870*/  STS.128 [R56+0x800], R32 ;  /* 0x0008002038007388 */ /* 0x0001e20000000c00 */
[----:B------:R-:W-:Y:S01]  /*5880*/  @!P2 FMUL R61, R61, 16777216 ;  /* 0x4b8000003d3da820 */ /* 0x000fe20000400000 */
[----:B-1----:R-:W-:Y:S01]  /*5890*/  SHF.L.U32 R25, R93, 0x3, RZ ;  /* 0x000000035d197819 */ /* 0x002fe200000006ff */
[----:B------:R-:W-:Y:S01]  /*58a0*/  @!P2 FMUL R68, R68, 16777216 ;  /* 0x4b8000004444a820 */ /* 0x000fe20000400000 */
[----:B------:R-:W-:Y:S01]  /*58b0*/  FSETP.NEU.AND P2, PT, R71, RZ, PT ;  /* 0x000000ff4700720b */ /* 0x000fe20003f4d000 */
[----:B------:R-:W-:Y:S01]  /*58c0*/  IMAD.MOV.U32 R17, RZ, RZ, 0x3dc6b27f ;  /* 0x3dc6b27fff117424 */ /* 0x000fe200078e00ff */
[----:B------:R-:W-:Y:S01]  /*58d0*/  LOP3.LUT R24, R4, 0x60, RZ, 0x3c, !PT ;  /* 0x0000006004187812 */ /* 0x000fe200078e3cff */
[----:B------:R-:W-:-:S02]  /*58e0*/  FADD R8, R8, -1 ;  /* 0xbf80000008087421 */ /* 0x000fc40000000000 */
[----:B------:R-:W-:Y:S02]  /*58f0*/  IMAD.IADD R15, R72, 0x1, -R15 ;  /* 0x00000001480f7824 */ /* 0x000fe400078e0a0f */
[C---:B------:R-:W-:Y:S02]  /*5900*/  FMUL R44, R9.reuse, R45 ;  /* 0x0000002d092c7220 */ /* 0x040fe40000400000 */
[----:B------:R-:W-:Y:S02]  /*5910*/  FADD R12, R12, -1 ;  /* 0xbf8000000c0c7421 */ /* 0x000fe40000000000 */
[C---:B------:R-:W-:Y:S02]  /*5920*/  FMUL R48, R9.reuse, R61 ;  /* 0x0000003d09307220 */ /* 0x040fe40000400000 */
[C---:B------:R-:W-:Y:S02]  /*5930*/  FMUL R49, R9.reuse, R68 ;  /* 0x0000004409317220 */ /* 0x040fe40000400000 */
[----:B------:R-:W-:-:S02]  /*5940*/  FMUL R45, R9, R60 ;  /* 0x0000003c092d7220 */ /* 0x000fc40000400000 */
[C---:B------:R-:W-:Y:S01]  /*5950*/  FMUL R39, R9.reuse, R65 ;  /* 0x0000004109277220 */ /* 0x040fe20000400000 */
[----:B------:R-:W-:Y:S01]  /*5960*/  F2FP.PACK_AB R48, R48, R49 ;  /* 0x000000313030723e */ /* 0x000fe200000000ff */
[----:B------:R-:W-:Y:S01]  /*5970*/  FMUL R40, R9, R64 ;  /* 0x0000004009287220 */ /* 0x000fe20000400000 */
[----:B------:R-:W-:Y:S01]  /*5980*/  F2FP.PACK_AB R49, R44, R45 ;  /* 0x0000002d2c31723e */ /* 0x000fe200000000ff */
[-C--:B------:R-:W-:Y:S02]  /*5990*/  FFMA.FTZ R9, R8, R17.reuse, -0.16845393180847167969 ;  /* 0xbe2c7f3008097423 */ /* 0x080fe40000010011 */
[----:B------:R-:W-:Y:S01]  /*59a0*/  FADD R15, R15, -1 ;  /* 0xbf8000000f0f7421 */ /* 0x000fe20000000000 */
[----:B------:R-:W-:Y:S01]  /*59b0*/  F2FP.PACK_AB R50, R39, R40 ;  /* 0x000000282732723e */ /* 0x000fe200000000ff */
[----:B------:R-:W-:Y:S02]  /*59c0*/  FFMA.FTZ R13, R12, R17, -0.16845393180847167969 ;  /* 0xbe2c7f300c0d7423 */ /* 0x000fe40000010011 */
[----:B------:R-:W-:-:S02]  /*59d0*/  FADD R18, R18, -1 ;  /* 0xbf80000012127421 */ /* 0x000fc40000000000 */
[----:B------:R-:W-:Y:S01]  /*59e0*/  FFMA.FTZ R9, R8, R9, 0.1716887056827545166 ;  /* 0x3e2fcf2a08097423 */ /* 0x000fe20000010009 */
[----:B------:R1:W-:Y:S01]  /*59f0*/  STS.128 [R56], R48 ;  /* 0x0000003038007388 */ /* 0x0003e20000000c00 */
[C---:B------:R-:W-:Y:S02]  /*5a00*/  FFMA.FTZ R16, R15.reuse, R17, -0.16845393180847167969 ;  /* 0xbe2c7f300f107423 */ /* 0x040fe40000010011 */
[----:B------:R-:W-:Y:S02]  /*5a10*/  FFMA.FTZ R13, R12, R13, 0.1716887056827545166 ;  /* 0x3e2fcf2a0c0d7423 */ /* 0x000fe4000001000d */
[----:B------:R-:W-:Y:S02]  /*5a20*/  FFMA.FTZ R17, R18, R17, -0.16845393180847167969 ;  /* 0xbe2c7f3012117423 */ /* 0x000fe40000010011 */
[----:B------:R-:W-:Y:S02]  /*5a30*/  FFMA.FTZ R9, R8, R9, -0.17900948226451873779 ;  /* 0xbe374e4308097423 */ /* 0x000fe40000010009 */
[----:B------:R-:W-:-:S02]  /*5a40*/  FFMA.FTZ R16, R15, R16, 0.1716887056827545166 ;  /* 0x3e2fcf2a0f107423 */ /* 0x000fc40000010010 */
[----:B------:R-:W-:Y:S02]  /*5a50*/  FFMA.FTZ R13, R12, R13, -0.17900948226451873779 ;  /* 0xbe374e430c0d7423 */ /* 0x000fe4000001000d */
[----:B------:R-:W-:Y:S02]  /*5a60*/  FFMA.FTZ R17, R18, R17, 0.1716887056827545166 ;  /* 0x3e2fcf2a12117423 */ /* 0x000fe40000010011 */
[----:B------:R-:W-:Y:S02]  /*5a70*/  FFMA.FTZ R9, R8, R9, 0.20512372255325317383 ;  /* 0x3e520bf408097423 */ /* 0x000fe40000010009 */
[----:B------:R-:W-:Y:S02]  /*5a80*/  FFMA.FTZ R16, R15, R16, -0.17900948226451873779 ;  /* 0xbe374e430f107423 */ /* 0x000fe40000010010 */
[----:B------:R-:W-:Y:S02]  /*5a90*/  FFMA.FTZ R13, R12, R13, 0.20512372255325317383 ;  /* 0x3e520bf40c0d7423 */ /* 0x000fe4000001000d */
[----:B------:R-:W-:-:S02]  /*5aa0*/  FFMA.FTZ R17, R18, R17, -0.17900948226451873779 ;  /* 0xbe374e4312117423 */ /* 0x000fc40000010011 */
[----:B------:R-:W-:Y:S02]  /*5ab0*/  FFMA.FTZ R9, R8, R9, -0.24046532809734344482 ;  /* 0xbe763c8b08097423 */ /* 0x000fe40000010009 */
[C---:B------:R-:W-:Y:S02]  /*5ac0*/  FFMA.FTZ R16, R15.reuse, R16, 0.20512372255325317383 ;  /* 0x3e520bf40f107423 */ /* 0x040fe40000010010 */
[----:B------:R-:W-:Y:S02]  /*5ad0*/  FFMA.FTZ R13, R12, R13, -0.24046532809734344482 ;  /* 0xbe763c8b0c0d7423 */ /* 0x000fe4000001000d */
[----:B------:R-:W-:Y:S02]  /*5ae0*/  FFMA.FTZ R17, R18, R17, 0.20512372255325317383 ;  /* 0x3e520bf412117423 */ /* 0x000fe40000010011 */
[----:B------:R-:W-:Y:S02]  /*5af0*/  FFMA.FTZ R9, R8, R9, 0.28857114911079406738 ;  /* 0x3e93bf9908097423 */ /* 0x000fe40000010009 */
[----:B------:R-:W-:-:S02]  /*5b00*/  FFMA.FTZ R16, R15, R16, -0.24046532809734344482 ;  /* 0xbe763c8b0f107423 */ /* 0x000fc40000010010 */
[----:B------:R-:W-:Y:S02]  /*5b10*/  FFMA.FTZ R13, R12, R13, 0.28857114911079406738 ;  /* 0x3e93bf990c0d7423 */ /* 0x000fe4000001000d */
[----:B------:R-:W-:Y:S02]  /*5b20*/  FFMA.FTZ R17, R18, R17, -0.24046532809734344482 ;  /* 0xbe763c8b12117423 */ /* 0x000fe40000010011 */
[----:B------:R-:W-:Y:S02]  /*5b30*/  FFMA.FTZ R9, R8, R9, -0.36067417263984680176 ;  /* 0xbeb8aa4908097423 */ /* 0x000fe40000010009 */
[----:B------:R-:W-:Y:S02]  /*5b40*/  FFMA.FTZ R16, R15, R16, 0.28857114911079406738 ;  /* 0x3e93bf990f107423 */ /* 0x000fe40000010010 */
[----:B------:R-:W-:Y:S02]  /*5b50*/  FFMA.FTZ R13, R12, R13, -0.36067417263984680176 ;  /* 0xbeb8aa490c0d7423 */ /* 0x000fe4000001000d */
[----:B------:R-:W-:-:S02]  /*5b60*/  FFMA.FTZ R17, R18, R17, 0.28857114911079406738 ;  /* 0x3e93bf9912117423 */ /* 0x000fc40000010011 */
[----:B------:R-:W-:Y:S02]  /*5b70*/  FFMA.FTZ R9, R8, R9, 0.48089820146560668945 ;  /* 0x3ef6384a08097423 */ /* 0x000fe40000010009 */
[C---:B------:R-:W-:Y:S02]  /*5b80*/  FFMA.FTZ R16, R15.reuse, R16, -0.36067417263984680176 ;  /* 0xbeb8aa490f107423 */ /* 0x040fe40000010010 */
[----:B------:R-:W-:Y:S02]  /*5b90*/  FFMA.FTZ R13, R12, R13, 0.48089820146560668945 ;  /* 0x3ef6384a0c0d7423 */ /* 0x000fe4000001000d */
[----:B------:R-:W-:Y:S02]  /*5ba0*/  FFMA.FTZ R17, R18, R17, -0.36067417263984680176 ;  /* 0xbeb8aa4912117423 */ /* 0x000fe40000010011 */
[----:B------:R-:W-:Y:S02]  /*5bb0*/  FFMA.FTZ R9, R8, R9, -0.72134751081466674805 ;  /* 0xbf38aa3b08097423 */ /* 0x000fe40000010009 */
[----:B------:R-:W-:-:S02]  /*5bc0*/  FFMA.FTZ R16, R15, R16, 0.48089820146560668945 ;  /* 0x3ef6384a0f107423 */ /* 0x000fc40000010010 */
[----:B------:R-:W-:Y:S02]  /*5bd0*/  FFMA.FTZ R13, R12, R13, -0.72134751081466674805 ;  /* 0xbf38aa3b0c0d7423 */ /* 0x000fe4000001000d */
[----:B------:R-:W-:Y:S02]  /*5be0*/  FFMA.FTZ R17, R18, R17, 0.48089820146560668945 ;  /* 0x3ef6384a12117423 */ /* 0x000fe40000010011 */
[----:B------:R-:W-:Y:S02]  /*5bf0*/  FMUL R9, R8, R9 ;  /* 0x0000000908097220 */ /* 0x000fe40000400000 */
[----:B------:R-:W-:Y:S02]  /*5c00*/  FFMA.FTZ R16, R15, R16, -0.72134751081466674805 ;  /* 0xbf38aa3b0f107423 */ /* 0x000fe40000010010 */
[----:B------:R-:W-:Y:S02]  /*5c10*/  FMUL R13, R12, R13 ;  /* 0x0000000d0c0d7220 */ /* 0x000fe40000400000 */
[----:B------:R-:W-:-:S02]  /*5c20*/  FFMA.FTZ R17, R18, R17, -0.72134751081466674805 ;  /* 0xbf38aa3b12117423 */ /* 0x000fc40000010011 */
[----:B------:R-:W-:Y:S02]  /*5c30*/  FMUL R9, R8, R9 ;  /* 0x0000000908097220 */ /* 0x000fe40000400000 */
[C---:B------:R-:W-:Y:S02]  /*5c40*/  FMUL R16, R15.reuse, R16 ;  /* 0x000000100f107220 */ /* 0x040fe40000400000 */
[----:B------:R-:W-:Y:S02]  /*5c50*/  FMUL R13, R12, R13 ;  /* 0x0000000d0c0d7220 */ /* 0x000fe40000400000 */
[----:B------:R-:W-:Y:S02]  /*5c60*/  FMUL R17, R18, R17 ;  /* 0x0000001112117220 */ /* 0x000fe40000400000 */
[----:B------:R-:W-:Y:S02]  /*5c70*/  FFMA.FTZ R9, R8, 1.4426950216293334961, R9 ;  /* 0x3fb8aa3b08097823 */ /* 0x000fe40000010009 */
[----:B------:R-:W-:-:S02]  /*5c80*/  FMUL R16, R15, R16 ;  /* 0x000000100f107220 */ /* 0x000fc40000400000 */
[----:B------:R-:W-:Y:S02]  /*5c90*/  @P0 IMAD.MOV.U32 R8, RZ, RZ, 0x7f800000 ;  /* 0x7f800000ff080424 */ /* 0x000fe400078e00ff */
[----:B------:R-:W-:Y:S01]  /*5ca0*/  FFMA.FTZ R13, R12, 1.4426950216293334961, R13 ;  /* 0x3fb8aa3b0c0d7823 */ /* 0x000fe2000001000d */
[----:B------:R-:W-:Y:S01]  /*5cb0*/  @P1 MOV R12, 0x7f800000 ;  /* 0x7f800000000c1802 */ /* 0x000fe20000000f00 */
[----:B------:R-:W-:Y:S02]  /*5cc0*/  FMUL R17, R18, R17 ;  /* 0x0000001112117220 */ /* 0x000fe40000400000 */
[----:B------:R-:W-:Y:S01]  /*5cd0*/  FFMA.FTZ R15, R15, 1.4426950216293334961, R16 ;  /* 0x3fb8aa3b0f0f7823 */ /* 0x000fe20000010010 */
[----:B------:R-:W-:Y:S01]  /*5ce0*/  LOP3.LUT R16, R4, 0x20, RZ, 0x3c, !PT ;  /* 0x0000002004107812 */ /* 0x000fe200078e3cff */
[----:B------:R-:W-:Y:S02]  /*5cf0*/  FADD R0, R0, R9 ;  /* 0x0000000900007221 */ /* 0x000fe40000000000 */
[----:B------:R-:W-:Y:S01]  /*5d00*/  @P0 FFMA.FTZ R0, R69, R8, +INF ;  /* 0x7f80000045000423 */ /* 0x000fe20000010008 */
[----:B------:R-:W-:Y:S01]  /*5d10*/  @P4 MOV R8, 0x7f800000 ;  /* 0x7f80000000084802 */ /* 0x000fe20000000f00 */
[----:B------:R-:W-:Y:S01]  /*5d20*/  @P5 IMAD.MOV.U32 R9, RZ, RZ, 0x7f800000 ;  /* 0x7f800000ff095424 */ /* 0x000fe200078e00ff */
[----:B------:R-:W-:Y:S01]  /*5d30*/  FSETP.NEU.AND P0, PT, R73, RZ, PT ;  /* 0x000000ff4900720b */ /* 0x000fe20003f0d000 */
[----:B------:R-:W-:Y:S01]  /*5d40*/  FFMA.FTZ R18, R18, 1.4426950216293334961, R17 ;  /* 0x3fb8aa3b12127823 */ /* 0x000fe20000010011 */
[C---:B------:R-:W-:Y:S01]  /*5d50*/  SHF.L.U32 R17, R93.reuse, 0x2, RZ ;  /* 0x000000025d117819 */ /* 0x040fe200000006ff */
[----:B------:R-:W-:Y:S01]  /*5d60*/  FADD R10, R10, R13 ;  /* 0x0000000d0a0a7221 */ /* 0x000fe20000000000 */
[----:B------:R-:W-:Y:S01]  /*5d70*/  FSEL R0, R0, -INF , P3 ;  /* 0xff80000000007808 */ /* 0x000fe20001800000 */
[----:B------:R-:W-:-:S02]  /*5d80*/  IMAD.SHL.U32 R13, R93, 0x2, RZ ;  /* 0x000000025d0d7824 */ /* 0x000fc400078e00ff */
[----:B------:R-:W-:Y:S02]  /*5d90*/  FADD R40, R14, R15 ;  /* 0x0000000f0e287221 */ /* 0x000fe40000000000 */
[C---:B------:R-:W-:Y:S01]  /*5da0*/  @P5 FFMA.FTZ R40, R72.reuse, R9, +INF ;  /* 0x7f80000048285423 */ /* 0x040fe20000010009 */
[CC--:B------:R-:W-:Y:S01]  /*5db0*/  LEA R28, P5, R93.reuse, R6.reuse, 0x2 ;  /* 0x000000065d1c7211 */ /* 0x0c0fe200078a10ff */
[----:B------:R-:W-:Y:S02]  /*5dc0*/  IMAD R21, R93, 0x6, RZ ;  /* 0x000000065d157824 */ /* 0x000fe400078e02ff */
[----:B------:R-:W-:Y:S01]  /*5dd0*/  FADD R79, R19, R18 ;  /* 0x00000012134f7221 */ /* 0x000fe20000000000 */
[-C--:B------:R-:W-:Y:S01]  /*5de0*/  LEA.HI.X.SX32 R29, R13, R7.reuse, 0x1, P5 ;  /* 0x000000070d1d7211 */ /* 0x080fe200028f0eff */
[----:B------:R-:W-:Y:S01]  /*5df0*/  IMAD R47, R93, 0xa, RZ ;  /* 0x0000000a5d2f7824 */ /* 0x000fe200078e02ff */
[----:B------:R-:W-:Y:S01]  /*5e00*/  IADD3 R30, P6, R21, R6, RZ ;  /* 0x00000006151e7210 */ /* 0x000fe20007fde0ff */
[----:B------:R-:W-:Y:S01]  /*5e10*/  @P4 FFMA.FTZ R79, R73, R8, +INF ;  /* 0x7f800000494f4423 */ /* 0x000fe20000010008 */
[-C--:B------:R-:W-:Y:S01]  /*5e20*/  IADD3 R8, P4, R13, R6.reuse, RZ ;  /* 0x000000060d087210 */ /* 0x080fe20007f9e0ff */
[----:B------:R-:W-:Y:S01]  /*5e30*/  IMAD R15, R93, 0x3, RZ ;  /* 0x000000035d0f7824 */ /* 0x000fe200078e02ff */
[-C--:B0-----:R-:W-:Y:S01]  /*5e40*/  IADD3 R34, P5, R47, R6.reuse, RZ ;  /* 0x000000062f227210 */ /* 0x081fe20007fbe0ff */
[C---:B------:R-:W-:Y:S01]  /*5e50*/  IMAD R19, R93.reuse, 0x5, RZ ;  /* 0x000000055d137824 */ /* 0x040fe200078e02ff */
[CC--:B------:R-:W-:Y:S01]  /*5e60*/  LEA.HI.X.SX32 R9, R93.reuse, R7.reuse, 0x1, P4 ;  /* 0x000000075d097211 */ /* 0x0c0fe200020f0eff */
[C---:B-1----:R-:W-:Y:S01]  /*5e70*/  IMAD R51, R93.reuse, 0xc, RZ ;  /* 0x0000000c5d337824 */ /* 0x042fe200078e02ff */
[C---:B------:R-:W-:Y:S01]  /*5e80*/  LEA R32, P4, R93.reuse, R6, 0x3 ;  /* 0x000000065d207211 */ /* 0x040fe200078818ff */
[----:B------:R-:W-:Y:S01]  /*5e90*/  IMAD R55, R93, 0xe, RZ ;  /* 0x0000000e5d377824 */ /* 0x000fe200078e02ff */
[-C--:B------:R-:W-:Y:S01]  /*5ea0*/  LEA.HI.X.SX32 R31, R15, R7.reuse, 0x1, P6 ;  /* 0x000000070f1f7211 */ /* 0x080fe200030f0eff */
[----:B------:R-:W-:Y:S01]  /*5eb0*/  @P1 FFMA.FTZ R10, R71, R12, +INF ;  /* 0x7f800000470a1423 */ /* 0x000fe2000001000c */
[----:B------:R-:W-:Y:S01]  /*5ec0*/  BAR.SYNC.DEFER_BLOCKING 0x0 ;  /* 0x0000000000007b1d */ /* 0x000fe20000010000 */
[----:B------:R-:W-:Y:S01]  /*5ed0*/  IMAD R63, R93, 0x12, RZ ;  /* 0x000000125d3f7824 */ /* 0x000fe200078e02ff */
[-C--:B------:R-:W-:Y:S01]  /*5ee0*/  IADD3 R36, P6, R51, R6.reuse, RZ ;  /* 0x0000000633247210 */ /* 0x080fe20007fde0ff */
[----:B------:R-:W-:Y:S01]  /*5ef0*/  IMAD R71, R93, 0x16, RZ ;  /* 0x000000165d477824 */ /* 0x000fe200078e02ff */
[-C--:B------:R-:W-:Y:S01]  /*5f00*/  LEA.HI.X.SX32 R35, R19, R7.reuse, 0x1, P5 ;  /* 0x0000000713237211 */ /* 0x080fe200028f0eff */
[C---:B------:R-:W-:Y:S01]  /*5f10*/  IMAD R23, R93.reuse, 0x7, RZ ;  /* 0x000000075d177824 */ /* 0x040fe200078e02ff */
[CC--:B------:R-:W-:Y:S01]  /*5f20*/  LEA R42, P5, R93.reuse, R6.reuse, 0x4 ;  /* 0x000000065d2a7211 */ /* 0x0c0fe200078a20ff */
[----:B------:R-:W-:Y:S01]  /*5f30*/  IMAD R27, R93, 0x9, RZ ;  /* 0x000000095d1b7824 */ /* 0x000fe200078e02ff */
[-C--:B------:R-:W-:Y:S01]  /*5f40*/  LEA.HI.X.SX32 R33, R17, R7.reuse, 0x1, P4 ;  /* 0x0000000711217211 */ /* 0x080fe200020f0eff */
[----:B------:R-:W-:Y:S01]  /*5f50*/  IMAD R49, R93, 0xb, RZ ;  /* 0x0000000b5d317824 */ /* 0x000fe200078e02ff */
[-C--:B------:R-:W-:Y:S01]  /*5f60*/  IADD3 R38, P4, R55, R6.reuse, RZ ;  /* 0x0000000637267210 */ /* 0x080fe20007f9e0ff */
        /* <DEDUP_REMOVED lines=11> */
[-C--:B------:R-:W-:Y:S01]  /*6020*/  LEA.HI.X.SX32 R45, R27, R7.reuse, 0x1, P6 ;  /* 0x000000071b2d7211 */ /* 0x080fe200030f0eff */
[----:B------:R-:W-:Y:S01]  /*6030*/  IMAD R57, R93, 0xf, RZ ;  /* 0x0000000f5d397824 */ /* 0x000fe200078e02ff */
[----:B------:R-:W0:Y:S01]  /*6040*/  LDS.128 R12, [R4] ;  /* 0x00000000040c7984 */ /* 0x000e220000000c00 */
[-C--:B------:R-:W-:Y:S01]  /*6050*/  LEA.HI.X.SX32 R49, R49, R7.reuse, 0x1, P5 ;  /* 0x0000000731317211 */ /* 0x080fe200028f0eff */
[----:B------:R-:W-:Y:S01]  /*6060*/  IMAD.SHL.U32 R59, R93, 0x10, RZ ;  /* 0x000000105d3b7824 */ /* 0x000fe200078e00ff */
[-C--:B------:R-:W-:Y:S01]  /*6070*/  IADD3 R46, P4, R67, R6.reuse, RZ ;  /* 0x00000006432e7210 */ /* 0x080fe20007f9e0ff */
[----:B------:R-:W1:Y:S01]  /*6080*/  LDS.128 R16, [R16] ;  /* 0x0000000010107984 */ /* 0x000e620000000c00 */
[-C--:B------:R-:W-:Y:S01]  /*6090*/  IADD3 R50, P6, R75, R6.reuse, RZ ;  /* 0x000000064b327210 */ /* 0x080fe20007fde0ff */
[----:B------:R-:W-:Y:S01]  /*60a0*/  IMAD R95, R93, 0x22, RZ ;  /* 0x000000225d5f7824 */ /* 0x000fe200078e02ff */
[-C--:B------:R-:W-:Y:S01]  /*60b0*/  IADD3 R52, P5, R81, R6.reuse, RZ ;  /* 0x0000000651347210 */ /* 0x080fe20007fbe0ff */
[----:B------:R-:W2:Y:S01]  /*60c0*/  LDS.128 R20, [R20] ;  /* 0x0000000014147984 */ /* 0x000ea20000000c00 */
[-C--:B------:R-:W-:Y:S01]  /*60d0*/  LEA.HI.X.SX32 R47, R47, R7.reuse, 0x1, P4 ;  /* 0x000000072f2f7211 */ /* 0x080fe200020f0eff */
[----:B------:R-:W-:Y:S01]  /*60e0*/  IMAD R97, R93, 0x24, RZ ;  /* 0x000000245d617824 */ /* 0x000fe200078e02ff */
[-C--:B------:R-:W-:Y:S01]  /*60f0*/  LEA.HI.X.SX32 R51, R51, R7.reuse, 0x1, P6 ;  /* 0x0000000733337211 */ /* 0x080fe200030f0eff */
[----:B------:R-:W3:Y:S01]  /*6100*/  LDS.128 R24, [R24] ;  /* 0x0000000018187984 */ /* 0x000ee20000000c00 */
        /* <DEDUP_REMOVED lines=31> */
[C---:B------:R-:W-:Y:S01]  /*6300*/  IMAD R83, R93.reuse, 0x1b, RZ ;  /* 0x0000001b5d537824 */ /* 0x040fe200078e02ff */
[----:B------:R-:W-:Y:S01]  /*6310*/  FSETP.NEU.AND P1, PT, R72, RZ, PT ;  /* 0x000000ff4800720b */ /* 0x000fe20003f2d000 */
[----:B------:R-:W-:Y:S01]  /*6320*/  IMAD R121, R93, 0x3a, RZ ;  /* 0x0000003a5d797824 */ /* 0x000fe200078e02ff */
[-C--:B------:R-:W-:Y:S01]  /*6330*/  LEA.HI.X.SX32 R67, R67, R7.reuse, 0x1, P6 ;  /* 0x0000000743437211 */ /* 0x080fe200030f0eff */
[----:B------:R-:W-:Y:S01]  /*6340*/  IMAD R123, R93, 0x3c, RZ ;  /* 0x0000003c5d7b7824 */ /* 0x000fe200078e02ff */
[-C--:B------:R-:W-:Y:S01]  /*6350*/  LEA.HI.X.SX32 R69, R69, R7.reuse, 0x1, P5 ;  /* 0x0000000745457211 */ /* 0x080fe200028f0eff */
[----:B------:R-:W-:Y:S01]  /*6360*/  IMAD R125, R93, 0x3e, RZ ;  /* 0x0000003e5d7d7824 */ /* 0x000fe200078e02ff */
[----:B------:R-:W-:Y:S01]  /*6370*/  LEA.HI.X.SX32 R71, R71, R7, 0x1, P4 ;  /* 0x0000000747477211 */ /* 0x000fe200020f0eff */
[----:B------:R-:W-:Y:S01]  /*6380*/  IMAD R87, R93, 0x1d, RZ ;  /* 0x0000001d5d577824 */ /* 0x000fe200078e02ff */
[-C--:B------:R-:W-:Y:S01]  /*6390*/  IADD3 R72, P6, R107, R6.reuse, RZ ;  /* 0x000000066b487210 */ /* 0x080fe20007fde0ff */
[----:B------:R-:W-:Y:S01]  /*63a0*/  IMAD R91, R93, 0x1f, RZ ;  /* 0x0000001f5d5b7824 */ /* 0x000fe200078e02ff */
[-C--:B------:R-:W-:Y:S01]  /*63b0*/  IADD3 R74, P5, R111, R6.reuse, RZ ;  /* 0x000000066f4a7210 */ /* 0x080fe20007fbe0ff */
[----:B0-----:R1:W-:Y:S01]  /*63c0*/  STG.E.U16 [R6.64], R12 ;  /* 0x0000000c06007986 */ /* 0x0013e2000c101506 */
[----:B------:R-:W-:-:S02]  /*63d0*/  IADD3 R76, P4, R113, R6, RZ ;  /* 0x00000006714c7210 */ /* 0x000fc40007f9e0ff */
[-C--:B------:R-:W-:Y:S02]  /*63e0*/  LEA.HI.X.SX32 R73, R73, R7.reuse, 0x1, P6 ;  /* 0x0000000749497211 */ /* 0x080fe400030f0eff */
[-C--:B------:R-:W-:Y:S02]  /*63f0*/  LEA.HI.X.SX32 R75, R75, R7.reuse, 0x1, P5 ;  /* 0x000000074b4b7211 */ /* 0x080fe400028f0eff */
[----:B------:R-:W-:Y:S02]  /*6400*/  LEA.HI.X.SX32 R77, R77, R7, 0x1, P4 ;  /* 0x000000074d4d7211 */ /* 0x000fe400020f0eff */
[-C--:B------:R-:W-:Y:S02]  /*6410*/  IADD3 R80, P6, R115, R6.reuse, RZ ;  /* 0x0000000673507210 */ /* 0x080fe40007fde0ff */
[-C--:B------:R-:W-:Y:S02]  /*6420*/  IADD3 R82, P5, R117, R6.reuse, RZ ;  /* 0x0000000675527210 */ /* 0x080fe40007fbe0ff */
[----:B------:R-:W-:-:S02]  /*6430*/  IADD3 R84, P4, R119, R6, RZ ;  /* 0x0000000677547210 */ /* 0x000fc40007f9e0ff */
[-C--:B------:R-:W-:Y:S02]  /*6440*/  LEA.HI.X.SX32 R81, R81, R7.reuse, 0x1, P6 ;  /* 0x0000000751517211 */ /* 0x080fe400030f0eff */
[-C--:B------:R-:W-:Y:S02]  /*6450*/  LEA.HI.X.SX32 R83, R83, R7.reuse, 0x1, P5 ;  /* 0x0000000753537211 */ /* 0x080fe400028f0eff */
[----:B------:R-:W-:Y:S02]  /*6460*/  LEA.HI.X.SX32 R85, R85, R7, 0x1, P4 ;  /* 0x0000000755557211 */ /* 0x000fe400020f0eff */
[-C--:B------:R-:W-:Y:S02]  /*6470*/  IADD3 R86, P6, R121, R6.reuse, RZ ;  /* 0x0000000679567210 */ /* 0x080fe40007fde0ff */
[-C--:B------:R-:W-:Y:S02]  /*6480*/  IADD3 R88, P5, R123, R6.reuse, RZ ;  /* 0x000000067b587210 */ /* 0x080fe40007fbe0ff */
[----:B------:R-:W-:-:S02]  /*6490*/  IADD3 R90, P4, R125, R6, RZ ;  /* 0x000000067d5a7210 */ /* 0x000fc40007f9e0ff */
[----:B------:R-:W-:Y:S02]  /*64a0*/  PRMT R4, R12, 0x7632, R4 ;  /* 0x000076320c047816 */ /* 0x000fe40000000004 */
[-C--:B------:R-:W-:Y:S02]  /*64b0*/  LEA.HI.X.SX32 R87, R87, R7.reuse, 0x1, P6 ;  /* 0x0000000757577211 */ /* 0x080fe400030f0eff */
[-C--:B------:R-:W-:Y:S01]  /*64c0*/  LEA.HI.X.SX32 R89, R89, R7.reuse, 0x1, P5 ;  /* 0x0000000759597211 */ /* 0x080fe200028f0eff */
[----:B------:R0:W-:Y:S01]  /*64d0*/  STG.E.U16 [R8.64], R4 ;  /* 0x0000000408007986 */ /* 0x0001e2000c101506 */
[----:B------:R-:W-:Y:S02]  /*64e0*/  LEA.HI.X.SX32 R91, R91, R7, 0x1, P4 ;  /* 0x000000075b5b7211 */ /* 0x000fe400020f0eff */
[----:B-1----:R-:W-:Y:S01]  /*64f0*/  PRMT R7, R16, 0x7632, R7 ;  /* 0x0000763210077816 */ /* 0x002fe20000000007 */
[----:B------:R3:W-:Y:S01]  /*6500*/  STG.E.U16 [R28.64], R16 ;  /* 0x000000101c007986 */ /* 0x0007e2000c101506 */
[----:B--2---:R-:W-:-:S02]  /*6510*/  PRMT R6, R21, 0x7632, R6 ;  /* 0x0000763215067816 */ /* 0x004fc40000000006 */
[----:B------:R-:W-:Y:S01]  /*6520*/  FSEL R40, R40, -INF , P1 ;  /* 0xff80000028287808 */ /* 0x000fe20000800000 */
[----:B------:R1:W-:Y:S01]  /*6530*/  STG.E.U16 [R30.64], R7 ;  /* 0x000000071e007986 */ /* 0x0003e2000c101506 */
[----:B------:R-:W-:Y:S02]  /*6540*/  FSEL R79, R79, -INF , P0 ;  /* 0xff8000004f4f7808 */ /* 0x000fe40000000000 */
[----:B0-----:R-:W-:Y:S01]  /*6550*/  PRMT R9, R20, 0x7632, R9 ;  /* 0x0000763214097816 */ /* 0x001fe20000000009 */
[----:B------:R0:W-:Y:S01]  /*6560*/  STG.E.U16 [R32.64], R20 ;  /* 0x0000001420007986 */ /* 0x0001e2000c101506 */
[----:B------:R-:W-:Y:S01]  /*6570*/  PRMT R4, R17, 0x7632, R4 ;  /* 0x0000763211047816 */ /* 0x000fe20000000004 */
[----:B------:R-:W-:Y:S01]  /*6580*/  FFMA R40, R40, 0.69314718246459960938, R109 ;  /* 0x3f31721828287823 */ /* 0x000fe2000000006d */
[----:B---3--:R-:W-:Y:S01]  /*6590*/  PRMT R29, R24, 0x7632, R29 ;  /* 0x00007632181d7816 */ /* 0x008fe2000000001d */
[----:B------:R2:W-:Y:S01]  /*65a0*/  STG.E.U16 [R34.64], R9 ;  /* 0x0000000922007986 */ /* 0x0005e2000c101506 */
[----:B------:R-:W-:-:S02]  /*65b0*/  PRMT R28, R25, 0x7632, R28 ;  /* 0x00007632191c7816 */ /* 0x000fc4000000001c */
[----:B-1----:R-:W-:Y:S01]  /*65c0*/  PRMT R31, R13, 0x7632, R31 ;  /* 0x000076320d1f7816 */ /* 0x002fe2000000001f */
[----:B------:R1:W-:Y:S01]  /*65d0*/  STG.E.U16 [R36.64], R24 ;  /* 0x0000001824007986 */ /* 0x0003e2000c101506 */
[----:B------:R-:W-:Y:S02]  /*65e0*/  PRMT R30, R14, 0x7632, R30 ;  /* 0x000076320e1e7816 */ /* 0x000fe4000000001e */
[----:B------:R-:W-:Y:S01]  /*65f0*/  FSEL R7, R10, -INF , P2 ;  /* 0xff8000000a077808 */ /* 0x000fe20001000000 */
[----:B------:R3:W-:Y:S01]  /*6600*/  STG.E.U16 [R38.64], R29 ;  /* 0x0000001d26007986 */ /* 0x0007e2000c101506 */
[----:B0-----:R-:W-:-:S03]  /*6610*/  PRMT R32, R18, 0x7632, R32 ;  /* 0x0000763212207816 */ /* 0x001fc60000000020 */
[----:B------:R0:W-:Y:S01]  /*6620*/  STG.E.U16 [R42.64], R13 ;  /* 0x0000000d2a007986 */ /* 0x0001e2000c101506 */
[----:B--2---:R-:W-:Y:S01]  /*6630*/  PRMT R34, R22, 0x7632, R34 ;  /* 0x0000763216227816 */ /* 0x004fe20000000022 */
[----:B------:R-:W-:Y:S01]  /*6640*/  FFMA R7, R7, 0.69314718246459960938, R78 ;  /* 0x3f31721807077823 */ /* 0x000fe2000000004e */
[----:B------:R-:W-:Y:S01]  /*6650*/  SHF.L.U32 R9, R3, 0x2, RZ ;  /* 0x0000000203097819 */ /* 0x000fe200000006ff */
[----:B------:R2:W-:Y:S01]  /*6660*/  STG.E.U16 [R44.64], R31 ;  /* 0x0000001f2c007986 */ /* 0x0005e2000c101506 */
[----:B-1----:R-:W-:-:S03]  /*6670*/  PRMT R36, R26, 0x7632, R36 ;  /* 0x000076321a247816 */ /* 0x002fc60000000024 */
[----:B------:R-:W-:Y:S01]  /*6680*/  STG.E.U16 [R46.64], R17 ;  /* 0x000000112e007986 */ /* 0x000fe2000c101506 */
[----:B---3--:R-:W-:-:S03]  /*6690*/  PRMT R38, R15, 0x7632, R38 ;  /* 0x000076320f267816 */ /* 0x008fc60000000026 */
[----:B------:R1:W-:Y:S01]  /*66a0*/  STG.E.U16 [R48.64], R4 ;  /* 0x0000000430007986 */ /* 0x0003e2000c101506 */
[----:B0-----:R-:W-:-:S03]  /*66b0*/  PRMT R43, R23, 0x7632, R43 ;  /* 0x00007632172b7816 */ /* 0x001fc6000000002b */
[----:B------:R-:W-:Y:S01]  /*66c0*/  STG.E.U16 [R50.64], R21 ;  /* 0x0000001532007986 */ /* 0x000fe2000c101506 */
[----:B--2---:R-:W-:-:S03]  /*66d0*/  PRMT R45, R27, 0x7632, R45 ;  /* 0x000076321b2d7816 */ /* 0x004fc6000000002d */
[----:B------:R0:W-:Y:S04]  /*66e0*/  STG.E.U16 [R52.64], R6 ;  /* 0x0000000634007986 */ /* 0x0001e8000c101506 */
[----:B------:R-:W-:Y:S01]  /*66f0*/  STG.E.U16 [R54.64], R25 ;  /* 0x0000001936007986 */ /* 0x000fe2000c101506 */
[----:B-1----:R-:W-:-:S03]  /*6700*/  PRMT R4, R19, 0x7632, R4 ;  /* 0x0000763213047816 */ /* 0x002fc60000000004 */
[----:B------:R-:W-:Y:S04]  /*6710*/  STG.E.U16 [R56.64], R28 ;  /* 0x0000001c38007986 */ /* 0x000fe8000c101506 */
[----:B------:R-:W-:Y:S01]  /*6720*/  STG.E.U16 [R58.64], R14 ;  /* 0x0000000e3a007986 */ /* 0x000fe2000c101506 */
[----:B0-----:R-:W-:Y:S01]  /*6730*/  FFMA R6, R0, 0.69314718246459960938, R41 ;  /* 0x3f31721800067823 */ /* 0x001fe20000000029 */
[----:B------:R-:W-:Y:S01]  /*6740*/  SHF.L.U32 R0, R2, 0x2, RZ ;  /* 0x0000000202007819 */ /* 0x000fe200000006ff */
[----:B------:R-:W-:Y:S01]  /*6750*/  FFMA R41, R79, 0.69314718246459960938, R108 ;  /* 0x3f3172184f297823 */ /* 0x000fe2000000006c */
[----:B------:R-:W-:Y:S04]  /*6760*/  STG.E.U16 [R60.64], R30 ;  /* 0x0000001e3c007986 */ /* 0x000fe8000c101506 */
        /* <DEDUP_REMOVED lines=9> */
[----:B------:R0:W-:Y:S04]  /*6800*/  STG.E.U16 [R82.64], R4 ;  /* 0x0000000452007986 */ /* 0x0001e8000c101506 */
[----:B------:R-:W-:Y:S04]  /*6810*/  STG.E.U16 [R84.64], R23 ;  /* 0x0000001754007986 */ /* 0x000fe8000c101506 */
[----:B------:R-:W-:Y:S04]  /*6820*/  STG.E.U16 [R86.64], R43 ;  /* 0x0000002b56007986 */ /* 0x000fe8000c101506 */
[----:B------:R-:W-:Y:S01]  /*6830*/  STG.E.U16 [R88.64], R27 ;  /* 0x0000001b58007986 */ /* 0x000fe2000c101506 */
[----:B0-----:R-:W-:-:S03]  /*6840*/  IMAD.HI R4, R3, 0x4, RZ ;  /* 0x0000000403047827 */ /* 0x001fc600078e02ff */
[----:B------:R-:W-:Y:S01]  /*6850*/  STG.E.U16 [R90.64], R45 ;  /* 0x0000002d5a007986 */ /* 0x000fe2000c101506 */
[----:B------:R-:W-:-:S03]  /*6860*/  IMAD.HI R3, R2, 0x4, RZ ;  /* 0x0000000402037827 */ /* 0x000fc600078e02ff */
[----:B------:R-:W-:Y:S01]  /*6870*/  BAR.SYNC.DEFER_BLOCKING 0x0 ;  /* 0x0000000000007b1d */ /* 0x000fe20000010000 */
[----:B------:R-:W-:-:S04]  /*6880*/  IADD3 R2, P0, P1, R9, c[0x0][0x180], R0 ;  /* 0x0000600009027a10 */ /* 0x000fc8000791e000 */
[----:B------:R-:W-:Y:S01]  /*6890*/  IADD3.X R3, R4, c[0x0][0x184], R3, P0, P1 ;  /* 0x0000610004037a10 */ /* 0x000fe200007e2403 */
[----:B------:R-:W-:Y:S04]  /*68a0*/  STS.64 [R11], R6 ;  /* 0x000000060b007388 */ /* 0x000fe80000000a00 */
[----:B------:R-:W-:Y:S04]  /*68b0*/  STS.64 [R11+0x200], R40 ;  /* 0x000200280b007388 */ /* 0x000fe80000000a00 */
[----:B------:R-:W-:Y:S06]  /*68c0*/  BAR.SYNC.DEFER_BLOCKING 0x0 ;  /* 0x0000000000007b1d */ /* 0x000fec0000010000 */
[----:B------:R-:W0:Y:S04]  /*68d0*/  LDS R5, [R5] ;  /* 0x0000000005057984 */ /* 0x000e280000000800 */
[----:B0-----:R-:W-:Y:S01]  /*68e0*/  STG.E [R2.64], R5 ;  /* 0x0000000502007986 */ /* 0x001fe2000c101906 */
[----:B------:R-:W-:Y:S05]  /*68f0*/  EXIT ;  /* 0x000000000000794d */ /* 0x000fea0003800000 */
.L_x_2:
[----:B------:R-:W-:-:S00]  /*6900*/  BRA `(.L_x_2) ;  /* 0xfffffff000007947 */ /* 0x000fc0000383ffff */
[----:B------:R-:W-:-:S00]  /*6910*/  NOP ;  /* 0x0000000000007918 */ /* 0x000fc00000000000 */
        /* <DEDUP_REMOVED lines=14> */
.L_x_3:


//--------------------- .nv.global.init           --------------------------
	.section	.nv.global.init,"aw",@progbits
.nv.global.init:
	.type		_$_str,@object
	.size		_$_str,(.L_0 - _$_str)
_$_str:
        /*0000*/ 	.byte	0x5f, 0x5f, 0x43, 0x55, 0x44, 0x41, 0x5f, 0x46, 0x54, 0x5a, 0x00
.L_0:


//--------------------- .nv.shared.attn_fwd       --------------------------
	.section	.nv.shared.attn_fwd,"aw",@nobits
	.sectionflags	@""
	.align	16
